	.target	sm_90a

	.elftype	@"ET_EXEC"


//--------------------- .note.nv.tkinfo           --------------------------
	.section	.note.nv.tkinfo,"",@"SHT_NOTE"
	.sectionflags	@"SHF_NOTE_NV_TKINFO"
	.tkinfo
        /*0018*/ 	.word	0x00000002
        /*0030*/ 	.string	""
        /*0030*/ 	.string	"ptxas"
        /*0030*/ 	.string	"Cuda compilation tools, release 13.0, V13.0.88"
        /*0030*/ 	.string	"Build cuda_13.0.r13.0/compiler.36424714_0"
        /*0030*/ 	.string	"-arch sm_90a -m 64 "



//--------------------- .note.nv.cuinfo           --------------------------
	.section	.note.nv.cuinfo,"",@"SHT_NOTE"
	.sectionflags	@"SHF_NOTE_NV_CUINFO"
        /*0018*/ 	.short	0x0002
        /*001a*/ 	.short	0x005a
        /*001c*/ 	.short	0x0082
	.zero		2


//--------------------- .nv.info                  --------------------------
	.section	.nv.info,"",@"SHT_CUDA_INFO"
	.align	4


	//----- nvinfo : EIATTR_REGCOUNT
	.align		4
        /*0000*/ 	.byte	0x04, 0x2f
        /*0002*/ 	.short	(.L_15 - .L_14)
	.align		4
.L_14:
        /*0004*/ 	.word	index@(_ZN7cutlass13device_kernelINS_4gemm6kernel13GemmUniversalIN4cute5tupleIJiiiiEEENS1_10collective13CollectiveMmaINS1_34MainloopSm90TmaGmmaWarpSpecializedILi9ENS5_IJNS4_1CILi2EEENSA_ILi4EEENSA_ILi1EEEEEENS1_35KernelTmaWarpSpecializedCooperativeEEENS5_IJNSA_ILi128EEENSA_ILi64EEESI_EEENS_6half_tENS5_IJlSD_lEEESK_SL_NS4_8TiledMMAINS4_8MMA_AtomIJNS4_4SM904GMMA25MMA_64x64x16_F32F16F16_SSILNSP_5MajorE0ELSR_0ELNSP_7ScaleInE1ELSS_1EEEEEENS4_6LayoutINS5_IJSB_SD_SD_EEENS5_IJSD_NSA_ILi0EEESX_EEEEENS5_IJNS4_10UnderscoreES10_S10_EEEEENS4_23SM90_TMA_LOAD_MULTICASTENS4_14ComposedLayoutINS4_7SwizzleILi3ELi4ELi3EEENS4_18smem_ptr_flag_bitsILi16EEENSV_INS5_IJNSA_ILi8EEESI_EEENS5_IJSI_SD_EEEEEEEvNS4_8identityES13_S1D_vS1E_EENS_8epilogue10collective6detail29Sm90TmaWarpSpecializedAdapterINS1H_15DefaultEpilogueISK_SL_SL_NS1G_6thread17LinearCombinationISK_Li1EffLNS1L_9ScaleType4KindE0ELNS_15FloatRoundStyleE2ESK_EENS1_15EpilogueDefaultEEEEEvvEEEEvNT_6ParamsE)
        /*0008*/ 	.word	0x000000a8


	//----- nvinfo : EIATTR_FRAME_SIZE
	.align		4
.L_15:
        /*000c*/ 	.byte	0x04, 0x11
        /*000e*/ 	.short	(.L_17 - .L_16)
	.align		4
.L_16:
        /*0010*/ 	.word	index@(_ZN7cutlass13device_kernelINS_4gemm6kernel13GemmUniversalIN4cute5tupleIJiiiiEEENS1_10collective13CollectiveMmaINS1_34MainloopSm90TmaGmmaWarpSpecializedILi9ENS5_IJNS4_1CILi2EEENSA_ILi4EEENSA_ILi1EEEEEENS1_35KernelTmaWarpSpecializedCooperativeEEENS5_IJNSA_ILi128EEENSA_ILi64EEESI_EEENS_6half_tENS5_IJlSD_lEEESK_SL_NS4_8TiledMMAINS4_8MMA_AtomIJNS4_4SM904GMMA25MMA_64x64x16_F32F16F16_SSILNSP_5MajorE0ELSR_0ELNSP_7ScaleInE1ELSS_1EEEEEENS4_6LayoutINS5_IJSB_SD_SD_EEENS5_IJSD_NSA_ILi0EEESX_EEEEENS5_IJNS4_10UnderscoreES10_S10_EEEEENS4_23SM90_TMA_LOAD_MULTICASTENS4_14ComposedLayoutINS4_7SwizzleILi3ELi4ELi3EEENS4_18smem_ptr_flag_bitsILi16EEENSV_INS5_IJNSA_ILi8EEESI_EEENS5_IJSI_SD_EEEEEEEvNS4_8identityES13_S1D_vS1E_EENS_8epilogue10collective6detail29Sm90TmaWarpSpecializedAdapterINS1H_15DefaultEpilogueISK_SL_SL_NS1G_6thread17LinearCombinationISK_Li1EffLNS1L_9ScaleType4KindE0ELNS_15FloatRoundStyleE2ESK_EENS1_15EpilogueDefaultEEEEEvvEEEEvNT_6ParamsE)
        /*0014*/ 	.word	0x00000000


	//----- nvinfo : EIATTR_MIN_STACK_SIZE
	.align		4
.L_17:
        /*0018*/ 	.byte	0x04, 0x12
        /*001a*/ 	.short	(.L_19 - .L_18)
	.align		4
.L_18:
        /*001c*/ 	.word	index@(_ZN7cutlass13device_kernelINS_4gemm6kernel13GemmUniversalIN4cute5tupleIJiiiiEEENS1_10collective13CollectiveMmaINS1_34MainloopSm90TmaGmmaWarpSpecializedILi9ENS5_IJNS4_1CILi2EEENSA_ILi4EEENSA_ILi1EEEEEENS1_35KernelTmaWarpSpecializedCooperativeEEENS5_IJNSA_ILi128EEENSA_ILi64EEESI_EEENS_6half_tENS5_IJlSD_lEEESK_SL_NS4_8TiledMMAINS4_8MMA_AtomIJNS4_4SM904GMMA25MMA_64x64x16_F32F16F16_SSILNSP_5MajorE0ELSR_0ELNSP_7ScaleInE1ELSS_1EEEEEENS4_6LayoutINS5_IJSB_SD_SD_EEENS5_IJSD_NSA_ILi0EEESX_EEEEENS5_IJNS4_10UnderscoreES10_S10_EEEEENS4_23SM90_TMA_LOAD_MULTICASTENS4_14ComposedLayoutINS4_7SwizzleILi3ELi4ELi3EEENS4_18smem_ptr_flag_bitsILi16EEENSV_INS5_IJNSA_ILi8EEESI_EEENS5_IJSI_SD_EEEEEEEvNS4_8identityES13_S1D_vS1E_EENS_8epilogue10collective6detail29Sm90TmaWarpSpecializedAdapterINS1H_15DefaultEpilogueISK_SL_SL_NS1G_6thread17LinearCombinationISK_Li1EffLNS1L_9ScaleType4KindE0ELNS_15FloatRoundStyleE2ESK_EENS1_15EpilogueDefaultEEEEEvvEEEEvNT_6ParamsE)
        /*0020*/ 	.word	0x00000000
.L_19:


//--------------------- .nv.compat                --------------------------
	.section	.nv.compat,"",@"SHT_CUDA_COMPAT_INFO"
	.align	4
        /*0000*/ 	.byte	0x02, 0x09, 0x01, 0x00, 0x02, 0x02, 0x04, 0x00, 0x02, 0x05, 0x05, 0x00, 0x03, 0x07, 0x01, 0x01
        /*0010*/ 	.byte	0x02, 0x03, 0x01, 0x00, 0x02, 0x06, 0x01, 0x00, 0x04, 0x0b, 0x08, 0x00, 0x00, 0x00, 0x00, 0x00
        /*0020*/ 	.byte	0x00, 0x00, 0x00, 0x00


//--------------------- .nv.info._ZN7cutlass13device_kernelINS_4gemm6kernel13GemmUniversalIN4cute5tupleIJiiiiEEENS1_10collective13CollectiveMmaINS1_34MainloopSm90TmaGmmaWarpSpecializedILi9ENS5_IJNS4_1CILi2EEENSA_ILi4EEENSA_ILi1EEEEEENS1_35KernelTmaWarpSpecializedCooperativeEEENS5_IJNSA_ILi128EEENSA_ILi64EEESI_EEENS_6half_tENS5_IJlSD_lEEESK_SL_NS4_8TiledMMAINS4_8MMA_AtomIJNS4_4SM904GMMA25MMA_64x64x16_F32F16F16_SSILNSP_5MajorE0ELSR_0ELNSP_7ScaleInE1ELSS_1EEEEEENS4_6LayoutINS5_IJSB_SD_SD_EEENS5_IJSD_NSA_ILi0EEESX_EEEEENS5_IJNS4_10UnderscoreES10_S10_EEEEENS4_23SM90_TMA_LOAD_MULTICASTENS4_14ComposedLayoutINS4_7SwizzleILi3ELi4ELi3EEENS4_18smem_ptr_flag_bitsILi16EEENSV_INS5_IJNSA_ILi8EEESI_EEENS5_IJSI_SD_EEEEEEEvNS4_8identityES13_S1D_vS1E_EENS_8epilogue10collective6detail29Sm90TmaWarpSpecializedAdapterINS1H_15DefaultEpilogueISK_SL_SL_NS1G_6thread17LinearCombinationISK_Li1EffLNS1L_9ScaleType4KindE0ELNS_15FloatRoundStyleE2ESK_EENS1_15EpilogueDefaultEEEEEvvEEEEvNT_6ParamsE --------------------------
	.section	.nv.info._ZN7cutlass13device_kernelINS_4gemm6kernel13GemmUniversalIN4cute5tupleIJiiiiEEENS1_10collective13CollectiveMmaINS1_34MainloopSm90TmaGmmaWarpSpecializedILi9ENS5_IJNS4_1CILi2EEENSA_ILi4EEENSA_ILi1EEEEEENS1_35KernelTmaWarpSpecializedCooperativeEEENS5_IJNSA_ILi128EEENSA_ILi64EEESI_EEENS_6half_tENS5_IJlSD_lEEESK_SL_NS4_8TiledMMAINS4_8MMA_AtomIJNS4_4SM904GMMA25MMA_64x64x16_F32F16F16_SSILNSP_5MajorE0ELSR_0ELNSP_7ScaleInE1ELSS_1EEEEEENS4_6LayoutINS5_IJSB_SD_SD_EEENS5_IJSD_NSA_ILi0EEESX_EEEEENS5_IJNS4_10UnderscoreES10_S10_EEEEENS4_23SM90_TMA_LOAD_MULTICASTENS4_14ComposedLayoutINS4_7SwizzleILi3ELi4ELi3EEENS4_18smem_ptr_flag_bitsILi16EEENSV_INS5_IJNSA_ILi8EEESI_EEENS5_IJSI_SD_EEEEEEEvNS4_8identityES13_S1D_vS1E_EENS_8epilogue10collective6detail29Sm90TmaWarpSpecializedAdapterINS1H_15DefaultEpilogueISK_SL_SL_NS1G_6thread17LinearCombinationISK_Li1EffLNS1L_9ScaleType4KindE0ELNS_15FloatRoundStyleE2ESK_EENS1_15EpilogueDefaultEEEEEvvEEEEvNT_6ParamsE,"",@"SHT_CUDA_INFO"
	.sectionflags	@""
	.align	4


	//----- nvinfo : EIATTR_CUDA_API_VERSION
	.align		4
        /*0000*/ 	.byte	0x04, 0x37
        /*0002*/ 	.short	(.L_21 - .L_20)
.L_20:
        /*0004*/ 	.word	0x00000082


	//----- nvinfo : EIATTR_KPARAM_INFO
	.align		4
.L_21:
        /*0008*/ 	.byte	0x04, 0x17
        /*000a*/ 	.short	(.L_23 - .L_22)
.L_22:
        /*000c*/ 	.word	0x00000000
        /*0010*/ 	.short	0x0000
        /*0012*/ 	.short	0x0070
        /*0014*/ 	.byte	0x00, 0xf0, 0x01, 0x10


	//----- nvinfo : EIATTR_SPARSE_MMA_MASK
	.align		4
.L_23:
        /*0018*/ 	.byte	0x03, 0x50
        /*001a*/ 	.short	0x0000


	//----- nvinfo : EIATTR_MAXREG_COUNT
	.align		4
        /*001c*/ 	.byte	0x03, 0x1b
        /*001e*/ 	.short	0x00a8


	//----- nvinfo : EIATTR_NUM_BARRIERS
	.align		4
        /*0020*/ 	.byte	0x02, 0x4c
        /*0022*/ 	.byte	0x01
	.zero		1


	//----- nvinfo : EIATTR_EXTERNS
	.align		4
        /*0024*/ 	.byte	0x04, 0x0f
        /*0026*/ 	.short	(.L_25 - .L_24)


	//   ....[0]....
	.align		4
.L_24:
        /*0028*/ 	.word	index@(__assertfail)


	//----- nvinfo : EIATTR_MERCURY_ISA_VERSION
	.align		4
.L_25:
        /*002c*/ 	.byte	0x03, 0x5f
        /*002e*/ 	.short	0x0101


	//----- nvinfo : EIATTR_INT_WARP_WIDE_INSTR_OFFSETS
	.align		4
        /*0030*/ 	.byte	0x04, 0x31
        /*0032*/ 	.short	(.L_27 - .L_26)


	//   ....[0]....
.L_26:
        /*0034*/ 	.word	0x00000550


	//   ....[1]....
        /*0038*/ 	.word	0x00000580


	//   ....[2]....
        /*003c*/ 	.word	0x00000740


	//----- nvinfo : EIATTR_COOP_GROUP_MASK_REGIDS
	.align		4
.L_27:
        /*0040*/ 	.byte	0x04, 0x29
        /*0042*/ 	.short	(.L_29 - .L_28)


	//   ....[0]....
.L_28:
        /*0044*/ 	.word	0xffffffff


	//   ....[1]....
        /*0048*/ 	.word	0xffffffff


	//   ....[2]....
        /*004c*/ 	.word	0xffffffff


	//   ....[3]....
        /*0050*/ 	.word	0xffffffff


	//   ....[4]....
        /*0054*/ 	.word	0xffffffff


	//   ....[5]....
        /*0058*/ 	.word	0xffffffff


	//----- nvinfo : EIATTR_COOP_GROUP_INSTR_OFFSETS
	.align		4
.L_29:
        /*005c*/ 	.byte	0x04, 0x28
        /*005e*/ 	.short	(.L_31 - .L_30)


	//   ....[0]....
.L_30:
        /*0060*/ 	.word	0x00000060


	//   ....[1]....
        /*0064*/ 	.word	0x00000070


	//   ....[2]....
        /*0068*/ 	.word	0x00000130


	//   ....[3]....
        /*006c*/ 	.word	0x000003a0


	//   ....[4]....
        /*0070*/ 	.word	0x000008c0


	//   ....[5]....
        /*0074*/ 	.word	0x00001300


	//----- nvinfo : EIATTR_REG_RECONFIG
	.align		4
.L_31:
        /*0078*/ 	.byte	0x01, 0x54
	.zero		2


	//----- nvinfo : EIATTR_SYSCALL_OFFSETS
	.align		4
        /*007c*/ 	.byte	0x04, 0x46
        /*007e*/ 	.short	(.L_33 - .L_32)


	//   ....[0]....
.L_32:
        /*0080*/ 	.word	0x000014c0


	//----- nvinfo : EIATTR_MBARRIER_INSTR_OFFSETS
	.align		4
.L_33:
        /*0084*/ 	.byte	0x04, 0x39
        /*0086*/ 	.short	(.L_35 - .L_34)


	//   ....[0]....
.L_34:
        /*0088*/ 	.word	0x00000250
        /*008c*/ 	.word	0x000000ff
        /*0090*/ 	.word	0x00000000
        /*0094*/ 	.short	0x0100
        /*0096*/ 	.byte	0x08
	.zero		1


	//   ....[1]....
        /*0098*/ 	.word	0x00000260
        /*009c*/ 	.word	0x000000ff
        /*00a0*/ 	.word	0x00000048
        /*00a4*/ 	.short	0x0100
        /*00a6*/ 	.byte	0x08
	.zero		1


	//   ....[2]....
        /*00a8*/ 	.word	0x00000270
        /*00ac*/ 	.word	0x000000ff
        /*00b0*/ 	.word	0x00000008
        /*00b4*/ 	.short	0x0100
        /*00b6*/ 	.byte	0x08
	.zero		1


	//   ....[3]....
        /*00b8*/ 	.word	0x00000280
        /*00bc*/ 	.word	0x000000ff
        /*00c0*/ 	.word	0x00000050
        /*00c4*/ 	.short	0x0100
        /*00c6*/ 	.byte	0x08
	.zero		1


	//   ....[4]....
        /*00c8*/ 	.word	0x00000290
        /*00cc*/ 	.word	0x000000ff
        /*00d0*/ 	.word	0x00000010
        /*00d4*/ 	.short	0x0100
        /*00d6*/ 	.byte	0x08
	.zero		1


	//   ....[5]....
        /*00d8*/ 	.word	0x000002a0
        /*00dc*/ 	.word	0x000000ff
        /*00e0*/ 	.word	0x00000058
        /*00e4*/ 	.short	0x0100
        /*00e6*/ 	.byte	0x08
	.zero		1


	//   ....[6]....
        /*00e8*/ 	.word	0x000002b0
        /*00ec*/ 	.word	0x000000ff
        /*00f0*/ 	.word	0x00000018
        /*00f4*/ 	.short	0x0100
        /*00f6*/ 	.byte	0x08
	.zero		1


	//   ....[7]....
        /*00f8*/ 	.word	0x000002c0
        /*00fc*/ 	.word	0x000000ff
        /*0100*/ 	.word	0x00000060
        /*0104*/ 	.short	0x0100
        /*0106*/ 	.byte	0x08
	.zero		1


	//   ....[8]....
        /*0108*/ 	.word	0x000002d0
        /*010c*/ 	.word	0x000000ff
        /*0110*/ 	.word	0x00000020
        /*0114*/ 	.short	0x0100
        /*0116*/ 	.byte	0x08
	.zero		1


	//   ....[9]....
        /*0118*/ 	.word	0x000002e0
        /*011c*/ 	.word	0x000000ff
        /*0120*/ 	.word	0x00000068
        /*0124*/ 	.short	0x0100
        /*0126*/ 	.byte	0x08
	.zero		1


	//   ....[10]....
        /*0128*/ 	.word	0x000002f0
        /*012c*/ 	.word	0x000000ff
        /*0130*/ 	.word	0x00000028
        /*0134*/ 	.short	0x0100
        /*0136*/ 	.byte	0x08
	.zero		1


	//   ....[11]....
        /*0138*/ 	.word	0x00000300
        /*013c*/ 	.word	0x000000ff
        /*0140*/ 	.word	0x00000070
        /*0144*/ 	.short	0x0100
        /*0146*/ 	.byte	0x08
	.zero		1


	//   ....[12]....
        /*0148*/ 	.word	0x00000310
        /*014c*/ 	.word	0x000000ff
        /*0150*/ 	.word	0x00000030
        /*0154*/ 	.short	0x0100
        /*0156*/ 	.byte	0x08
	.zero		1


	//   ....[13]....
        /*0158*/ 	.word	0x00000320
        /*015c*/ 	.word	0x000000ff
        /*0160*/ 	.word	0x00000078
        /*0164*/ 	.short	0x0100
        /*0166*/ 	.byte	0x08
	.zero		1


	//   ....[14]....
        /*0168*/ 	.word	0x00000330
        /*016c*/ 	.word	0x000000ff
        /*0170*/ 	.word	0x00000038
        /*0174*/ 	.short	0x0100
        /*0176*/ 	.byte	0x08
	.zero		1


	//   ....[15]....
        /*0178*/ 	.word	0x00000340
        /*017c*/ 	.word	0x000000ff
        /*0180*/ 	.word	0x00000080
        /*0184*/ 	.short	0x0100
        /*0186*/ 	.byte	0x08
	.zero		1


	//   ....[16]....
        /*0188*/ 	.word	0x00000350
        /*018c*/ 	.word	0x000000ff
        /*0190*/ 	.word	0x00000040
        /*0194*/ 	.short	0x0100
        /*0196*/ 	.byte	0x08
	.zero		1


	//   ....[17]....
        /*0198*/ 	.word	0x00000360
        /*019c*/ 	.word	0x000000ff
        /*01a0*/ 	.word	0x00000088
        /*01a4*/ 	.short	0x0100
        /*01a6*/ 	.byte	0x08
	.zero		1


	//   ....[18]....
        /*01a8*/ 	.word	0x000007c0
        /*01ac*/ 	.word	0x000000ff
        /*01b0*/ 	.word	0x000000a0
        /*01b4*/ 	.short	0x0100
        /*01b6*/ 	.byte	0x06
	.zero		1


	//   ....[19]....
        /*01b8*/ 	.word	0x00000850
        /*01bc*/ 	.word	0x000000ff
        /*01c0*/ 	.word	0x000000a8
        /*01c4*/ 	.short	0x0100
        /*01c6*/ 	.byte	0x06
	.zero		1


	//   ....[20]....
        /*01c8*/ 	.word	0x00001580
        /*01cc*/ 	.word	0x00000003
        /*01d0*/ 	.word	0x00000000
        /*01d4*/ 	.short	0x010a
        /*01d6*/ 	.byte	0x3f
	.zero		1


	//   ....[21]....
        /*01d8*/ 	.word	0x000015c0
        /*01dc*/ 	.word	0x00000003
        /*01e0*/ 	.word	0x00000000
        /*01e4*/ 	.short	0x010a
        /*01e6*/ 	.byte	0x3f
	.zero		1


	//   ....[22]....
        /*01e8*/ 	.word	0x00001990
        /*01ec*/ 	.word	0x00000005
        /*01f0*/ 	.word	0x00000000
        /*01f4*/ 	.short	0x010a
        /*01f6*/ 	.byte	0x3f
	.zero		1


	//   ....[23]....
        /*01f8*/ 	.word	0x000019d0
        /*01fc*/ 	.word	0x00000005
        /*0200*/ 	.word	0x00000000
        /*0204*/ 	.short	0x010a
        /*0206*/ 	.byte	0x3f
	.zero		1


	//   ....[24]....
        /*0208*/ 	.word	0x00001c30
        /*020c*/ 	.word	0x00000005
        /*0210*/ 	.word	0x00000000
        /*0214*/ 	.short	0x0101
        /*0216*/ 	.byte	0x3f
	.zero		1


	//   ....[25]....
        /*0218*/ 	.word	0x00001e50
        /*021c*/ 	.word	0x00000003
        /*0220*/ 	.word	0x00000000
        /*0224*/ 	.short	0x0101
        /*0226*/ 	.byte	0x3f
	.zero		1


	//   ....[26]....
        /*0228*/ 	.word	0x00005430
        /*022c*/ 	.word	0x0000000e
        /*0230*/ 	.word	0x00000048
        /*0234*/ 	.short	0x010a
        /*0236*/ 	.byte	0x3f
	.zero		1


	//   ....[27]....
        /*0238*/ 	.word	0x000057e0
        /*023c*/ 	.word	0x00000006
        /*0240*/ 	.word	0x000000a8
        /*0244*/ 	.short	0x0101
        /*0246*/ 	.byte	0x3f
	.zero		1


	//   ....[28]....
        /*0248*/ 	.word	0x00005f10
        /*024c*/ 	.word	0x00000007
        /*0250*/ 	.word	0x00000000
        /*0254*/ 	.short	0x010a
        /*0256*/ 	.byte	0x3f
	.zero		1


	//   ....[29]....
        /*0258*/ 	.word	0x00005f90
        /*025c*/ 	.word	0x00000009
        /*0260*/ 	.word	0x00000000
        /*0264*/ 	.short	0x010a
        /*0266*/ 	.byte	0x3f
	.zero		1


	//   ....[30]....
        /*0268*/ 	.word	0x00006020
        /*026c*/ 	.word	0x00000006
        /*0270*/ 	.word	0x00000000
        /*0274*/ 	.short	0x010a
        /*0276*/ 	.byte	0x3f
	.zero		1


	//   ....[31]....
        /*0278*/ 	.word	0x000060b0
        /*027c*/ 	.word	0x00000009
        /*0280*/ 	.word	0x00000000
        /*0284*/ 	.short	0x010a
        /*0286*/ 	.byte	0x3f
	.zero		1


	//   ....[32]....
        /*0288*/ 	.word	0x00006140
        /*028c*/ 	.word	0x00000006
        /*0290*/ 	.word	0x00000000
        /*0294*/ 	.short	0x010a
        /*0296*/ 	.byte	0x3f
	.zero		1


	//   ....[33]....
        /*0298*/ 	.word	0x000061d0
        /*029c*/ 	.word	0x00000009
        /*02a0*/ 	.word	0x00000000
        /*02a4*/ 	.short	0x010a
        /*02a6*/ 	.byte	0x3f
	.zero		1


	//   ....[34]....
        /*02a8*/ 	.word	0x00006260
        /*02ac*/ 	.word	0x00000006
        /*02b0*/ 	.word	0x00000000
        /*02b4*/ 	.short	0x010a
        /*02b6*/ 	.byte	0x3f
	.zero		1


	//   ....[35]....
        /*02b8*/ 	.word	0x000062f0
        /*02bc*/ 	.word	0x00000009
        /*02c0*/ 	.word	0x00000000
        /*02c4*/ 	.short	0x010a
        /*02c6*/ 	.byte	0x3f
	.zero		1


	//   ....[36]....
        /*02c8*/ 	.word	0x00006380
        /*02cc*/ 	.word	0x00000003
        /*02d0*/ 	.word	0x00000000
        /*02d4*/ 	.short	0x010a
        /*02d6*/ 	.byte	0x3f
	.zero		1


	//   ....[37]....
        /*02d8*/ 	.word	0x000063e0
        /*02dc*/ 	.word	0x00000003
        /*02e0*/ 	.word	0x00000000
        /*02e4*/ 	.short	0x010a
        /*02e6*/ 	.byte	0x3f
	.zero		1


	//   ....[38]....
        /*02e8*/ 	.word	0x00006430
        /*02ec*/ 	.word	0x00000005
        /*02f0*/ 	.word	0x00000000
        /*02f4*/ 	.short	0x010a
        /*02f6*/ 	.byte	0x3f
	.zero		1


	//   ....[39]....
        /*02f8*/ 	.word	0x00006500
        /*02fc*/ 	.word	0x0000000e
        /*0300*/ 	.word	0x00000048
        /*0304*/ 	.short	0x010a
        /*0306*/ 	.byte	0x3f
	.zero		1


	//   ....[40]....
        /*0308*/ 	.word	0x000065d0
        /*030c*/ 	.word	0x00000007
        /*0310*/ 	.word	0x00000000
        /*0314*/ 	.short	0x010a
        /*0316*/ 	.byte	0x3f
	.zero		1


	//   ....[41]....
        /*0318*/ 	.word	0x00006620
        /*031c*/ 	.word	0x00000009
        /*0320*/ 	.word	0x00000000
        /*0324*/ 	.short	0x010a
        /*0326*/ 	.byte	0x3f
	.zero		1


	//   ....[42]....
        /*0328*/ 	.word	0x00006670
        /*032c*/ 	.word	0x00000006
        /*0330*/ 	.word	0x00000000
        /*0334*/ 	.short	0x010a
        /*0336*/ 	.byte	0x3f
	.zero		1


	//   ....[43]....
        /*0338*/ 	.word	0x000066c0
        /*033c*/ 	.word	0x00000009
        /*0340*/ 	.word	0x00000000
        /*0344*/ 	.short	0x010a
        /*0346*/ 	.byte	0x3f
	.zero		1


	//   ....[44]....
        /*0348*/ 	.word	0x00006710
        /*034c*/ 	.word	0x00000006
        /*0350*/ 	.word	0x00000000
        /*0354*/ 	.short	0x010a
        /*0356*/ 	.byte	0x3f
	.zero		1


	//   ....[45]....
        /*0358*/ 	.word	0x00006760
        /*035c*/ 	.word	0x00000009
        /*0360*/ 	.word	0x00000000
        /*0364*/ 	.short	0x010a
        /*0366*/ 	.byte	0x3f
	.zero		1


	//   ....[46]....
        /*0368*/ 	.word	0x000067b0
        /*036c*/ 	.word	0x00000006
        /*0370*/ 	.word	0x00000000
        /*0374*/ 	.short	0x010a
        /*0376*/ 	.byte	0x3f
	.zero		1


	//   ....[47]....
        /*0378*/ 	.word	0x00006800
        /*037c*/ 	.word	0x00000009
        /*0380*/ 	.word	0x00000000
        /*0384*/ 	.short	0x010a
        /*0386*/ 	.byte	0x3f
	.zero		1


	//----- nvinfo : EIATTR_NUM_MBARRIERS
	.align		4
.L_35:
        /*0388*/ 	.byte	0x03, 0x38
        /*038a*/ 	.short	0x0014


	//----- nvinfo : EIATTR_EXIT_INSTR_OFFSETS
	.align		4
        /*038c*/ 	.byte	0x04, 0x1c
        /*038e*/ 	.short	(.L_37 - .L_36)


	//   ....[0]....
.L_36:
        /*0390*/ 	.word	0x00000a20


	//   ....[1]....
        /*0394*/ 	.word	0x00001230


	//   ....[2]....
        /*0398*/ 	.word	0x00004a70


	//   ....[3]....
        /*039c*/ 	.word	0x00004fd0


	//   ....[4]....
        /*03a0*/ 	.word	0x000063d0


	//----- nvinfo : EIATTR_MAX_THREADS
	.align		4
.L_37:
        /*03a4*/ 	.byte	0x04, 0x05
        /*03a6*/ 	.short	(.L_39 - .L_38)
.L_38:
        /*03a8*/ 	.word	0x00000180
        /*03ac*/ 	.word	0x00000001
        /*03b0*/ 	.word	0x00000001


	//----- nvinfo : EIATTR_CRS_STACK_SIZE
	.align		4
.L_39:
        /*03b4*/ 	.byte	0x04, 0x1e
        /*03b6*/ 	.short	(.L_41 - .L_40)
.L_40:
        /*03b8*/ 	.word	0x00000000


	//----- nvinfo : EIATTR_CBANK_PARAM_SIZE
	.align		4
.L_41:
        /*03bc*/ 	.byte	0x03, 0x19
        /*03be*/ 	.short	0x0470


	//----- nvinfo : EIATTR_PARAM_CBANK
	.align		4
        /*03c0*/ 	.byte	0x04, 0x0a
        /*03c2*/ 	.short	(.L_43 - .L_42)
	.align		4
.L_42:
        /*03c4*/ 	.word	index@(.nv.constant0._ZN7cutlass13device_kernelINS_4gemm6kernel13GemmUniversalIN4cute5tupleIJiiiiEEENS1_10collective13CollectiveMmaINS1_34MainloopSm90TmaGmmaWarpSpecializedILi9ENS5_IJNS4_1CILi2EEENSA_ILi4EEENSA_ILi1EEEEEENS1_35KernelTmaWarpSpecializedCooperativeEEENS5_IJNSA_ILi128EEENSA_ILi64EEESI_EEENS_6half_tENS5_IJlSD_lEEESK_SL_NS4_8TiledMMAINS4_8MMA_AtomIJNS4_4SM904GMMA25MMA_64x64x16_F32F16F16_SSILNSP_5MajorE0ELSR_0ELNSP_7ScaleInE1ELSS_1EEEEEENS4_6LayoutINS5_IJSB_SD_SD_EEENS5_IJSD_NSA_ILi0EEESX_EEEEENS5_IJNS4_10UnderscoreES10_S10_EEEEENS4_23SM90_TMA_LOAD_MULTICASTENS4_14ComposedLayoutINS4_7SwizzleILi3ELi4ELi3EEENS4_18smem_ptr_flag_bitsILi16EEENSV_INS5_IJNSA_ILi8EEESI_EEENS5_IJSI_SD_EEEEEEEvNS4_8identityES13_S1D_vS1E_EENS_8epilogue10collective6detail29Sm90TmaWarpSpecializedAdapterINS1H_15DefaultEpilogueISK_SL_SL_NS1G_6thread17LinearCombinationISK_Li1EffLNS1L_9ScaleType4KindE0ELNS_15FloatRoundStyleE2ESK_EENS1_15EpilogueDefaultEEEEEvvEEEEvNT_6ParamsE)
        /*03c8*/ 	.short	0x0210
        /*03ca*/ 	.short	0x0470


	//----- nvinfo : EIATTR_SW_WAR
	.align		4
.L_43:
        /*03cc*/ 	.byte	0x04, 0x36
        /*03ce*/ 	.short	(.L_45 - .L_44)
.L_44:
        /*03d0*/ 	.word	0x00000008
.L_45:


//--------------------- .nv.callgraph             --------------------------
	.section	.nv.callgraph,"",@"SHT_CUDA_CALLGRAPH"
	.align	4
	.sectionentsize	8
	.align		4
        /*0000*/ 	.word	0x00000000
	.align		4
        /*0004*/ 	.word	0xffffffff
	.align		4
        /*0008*/ 	.word	index@(_ZN7cutlass13device_kernelINS_4gemm6kernel13GemmUniversalIN4cute5tupleIJiiiiEEENS1_10collective13CollectiveMmaINS1_34MainloopSm90TmaGmmaWarpSpecializedILi9ENS5_IJNS4_1CILi2EEENSA_ILi4EEENSA_ILi1EEEEEENS1_35KernelTmaWarpSpecializedCooperativeEEENS5_IJNSA_ILi128EEENSA_ILi64EEESI_EEENS_6half_tENS5_IJlSD_lEEESK_SL_NS4_8TiledMMAINS4_8MMA_AtomIJNS4_4SM904GMMA25MMA_64x64x16_F32F16F16_SSILNSP_5MajorE0ELSR_0ELNSP_7ScaleInE1ELSS_1EEEEEENS4_6LayoutINS5_IJSB_SD_SD_EEENS5_IJSD_NSA_ILi0EEESX_EEEEENS5_IJNS4_10UnderscoreES10_S10_EEEEENS4_23SM90_TMA_LOAD_MULTICASTENS4_14ComposedLayoutINS4_7SwizzleILi3ELi4ELi3EEENS4_18smem_ptr_flag_bitsILi16EEENSV_INS5_IJNSA_ILi8EEESI_EEENS5_IJSI_SD_EEEEEEEvNS4_8identityES13_S1D_vS1E_EENS_8epilogue10collective6detail29Sm90TmaWarpSpecializedAdapterINS1H_15DefaultEpilogueISK_SL_SL_NS1G_6thread17LinearCombinationISK_Li1EffLNS1L_9ScaleType4KindE0ELNS_15FloatRoundStyleE2ESK_EENS1_15EpilogueDefaultEEEEEvvEEEEvNT_6ParamsE)
	.align		4
        /*000c*/ 	.word	index@(__assertfail)
	.align		4
        /*0010*/ 	.word	0x00000000
	.align		4
        /*0014*/ 	.word	0xfffffffe
	.align		4
        /*0018*/ 	.word	0x00000000
	.align		4
        /*001c*/ 	.word	0xfffffffd
	.align		4
        /*0020*/ 	.word	0x00000000
	.align		4
        /*0024*/ 	.word	0xfffffffc


//--------------------- .nv.constant4             --------------------------
	.section	.nv.constant4,"a",@progbits
	.align	8
	.align		8
.nv.constant4:
        /*0000*/ 	.dword	__assertfail
	.align		8
        /*0008*/ 	.dword	__unnamed_1
	.align		8
        /*0010*/ 	.dword	_ZN40_INTERNAL_d1fe49c5_4_k_cu_0a79462f_295284cuda3std3__45__cpo5beginE
	.align		8
        /*0018*/ 	.dword	_ZN40_INTERNAL_d1fe49c5_4_k_cu_0a79462f_295284cuda3std3__45__cpo3endE
	.align		8
        /*0020*/ 	.dword	_ZN40_INTERNAL_d1fe49c5_4_k_cu_0a79462f_295284cuda3std3__45__cpo6cbeginE
	.align		8
        /*0028*/ 	.dword	_ZN40_INTERNAL_d1fe49c5_4_k_cu_0a79462f_295284cuda3std3__45__cpo4cendE
	.align		8
        /*0030*/ 	.dword	_ZN40_INTERNAL_d1fe49c5_4_k_cu_0a79462f_295284cuda3std3__442_GLOBAL__N__d1fe49c5_4_k_cu_0a79462f_295286ignoreE
	.align		8
        /*0038*/ 	.dword	_ZN40_INTERNAL_d1fe49c5_4_k_cu_0a79462f_295284cuda3std3__419piecewise_constructE
	.align		8
        /*0040*/ 	.dword	_ZN40_INTERNAL_d1fe49c5_4_k_cu_0a79462f_295284cuda3std3__48in_placeE
	.align		8
        /*0048*/ 	.dword	_ZN40_INTERNAL_d1fe49c5_4_k_cu_0a79462f_295284cuda3std6ranges3__45__cpo4swapE
	.align		8
        /*0050*/ 	.dword	_ZN40_INTERNAL_d1fe49c5_4_k_cu_0a79462f_295284cuda3std6ranges3__45__cpo9iter_moveE
	.align		8
        /*0058*/ 	.dword	_ZN40_INTERNAL_d1fe49c5_4_k_cu_0a79462f_295284cute7productE
	.align		8
        /*0060*/ 	.dword	_ZN40_INTERNAL_d1fe49c5_4_k_cu_0a79462f_295284cute1_E
	.align		8
        /*0068*/ 	.dword	$str$22
	.align		8
        /*0070*/ 	.dword	$str$23


//--------------------- .text._ZN7cutlass13device_kernelINS_4gemm6kernel13GemmUniversalIN4cute5tupleIJiiiiEEENS1_10collective13CollectiveMmaINS1_34MainloopSm90TmaGmmaWarpSpecializedILi9ENS5_IJNS4_1CILi2EEENSA_ILi4EEENSA_ILi1EEEEEENS1_35KernelTmaWarpSpecializedCooperativeEEENS5_IJNSA_ILi128EEENSA_ILi64EEESI_EEENS_6half_tENS5_IJlSD_lEEESK_SL_NS4_8TiledMMAINS4_8MMA_AtomIJNS4_4SM904GMMA25MMA_64x64x16_F32F16F16_SSILNSP_5MajorE0ELSR_0ELNSP_7ScaleInE1ELSS_1EEEEEENS4_6LayoutINS5_IJSB_SD_SD_EEENS5_IJSD_NSA_ILi0EEESX_EEEEENS5_IJNS4_10UnderscoreES10_S10_EEEEENS4_23SM90_TMA_LOAD_MULTICASTENS4_14ComposedLayoutINS4_7SwizzleILi3ELi4ELi3EEENS4_18smem_ptr_flag_bitsILi16EEENSV_INS5_IJNSA_ILi8EEESI_EEENS5_IJSI_SD_EEEEEEEvNS4_8identityES13_S1D_vS1E_EENS_8epilogue10collective6detail29Sm90TmaWarpSpecializedAdapterINS1H_15DefaultEpilogueISK_SL_SL_NS1G_6thread17LinearCombinationISK_Li1EffLNS1L_9ScaleType4KindE0ELNS_15FloatRoundStyleE2ESK_EENS1_15EpilogueDefaultEEEEEvvEEEEvNT_6ParamsE --------------------------
	.section	.text._ZN7cutlass13device_kernelINS_4gemm6kernel13GemmUniversalIN4cute5tupleIJiiiiEEENS1_10collective13CollectiveMmaINS1_34MainloopSm90TmaGmmaWarpSpecializedILi9ENS5_IJNS4_1CILi2EEENSA_ILi4EEENSA_ILi1EEEEEENS1_35KernelTmaWarpSpecializedCooperativeEEENS5_IJNSA_ILi128EEENSA_ILi64EEESI_EEENS_6half_tENS5_IJlSD_lEEESK_SL_NS4_8TiledMMAINS4_8MMA_AtomIJNS4_4SM904GMMA25MMA_64x64x16_F32F16F16_SSILNSP_5MajorE0ELSR_0ELNSP_7ScaleInE1ELSS_1EEEEEENS4_6LayoutINS5_IJSB_SD_SD_EEENS5_IJSD_NSA_ILi0EEESX_EEEEENS5_IJNS4_10UnderscoreES10_S10_EEEEENS4_23SM90_TMA_LOAD_MULTICASTENS4_14ComposedLayoutINS4_7SwizzleILi3ELi4ELi3EEENS4_18smem_ptr_flag_bitsILi16EEENSV_INS5_IJNSA_ILi8EEESI_EEENS5_IJSI_SD_EEEEEEEvNS4_8identityES13_S1D_vS1E_EENS_8epilogue10collective6detail29Sm90TmaWarpSpecializedAdapterINS1H_15DefaultEpilogueISK_SL_SL_NS1G_6thread17LinearCombinationISK_Li1EffLNS1L_9ScaleType4KindE0ELNS_15FloatRoundStyleE2ESK_EENS1_15EpilogueDefaultEEEEEvvEEEEvNT_6ParamsE,"ax",@progbits
	.align	128
.text._ZN7cutlass13device_kernelINS_4gemm6kernel13GemmUniversalIN4cute5tupleIJiiiiEEENS1_10collective13CollectiveMmaINS1_34MainloopSm90TmaGmmaWarpSpecializedILi9ENS5_IJNS4_1CILi2EEENSA_ILi4EEENSA_ILi1EEEEEENS1_35KernelTmaWarpSpecializedCooperativeEEENS5_IJNSA_ILi128EEENSA_ILi64EEESI_EEENS_6half_tENS5_IJlSD_lEEESK_SL_NS4_8TiledMMAINS4_8MMA_AtomIJNS4_4SM904GMMA25MMA_64x64x16_F32F16F16_SSILNSP_5MajorE0ELSR_0ELNSP_7ScaleInE1ELSS_1EEEEEENS4_6LayoutINS5_IJSB_SD_SD_EEENS5_IJSD_NSA_ILi0EEESX_EEEEENS5_IJNS4_10UnderscoreES10_S10_EEEEENS4_23SM90_TMA_LOAD_MULTICASTENS4_14ComposedLayoutINS4_7SwizzleILi3ELi4ELi3EEENS4_18smem_ptr_flag_bitsILi16EEENSV_INS5_IJNSA_ILi8EEESI_EEENS5_IJSI_SD_EEEEEEEvNS4_8identityES13_S1D_vS1E_EENS_8epilogue10collective6detail29Sm90TmaWarpSpecializedAdapterINS1H_15DefaultEpilogueISK_SL_SL_NS1G_6thread17LinearCombinationISK_Li1EffLNS1L_9ScaleType4KindE0ELNS_15FloatRoundStyleE2ESK_EENS1_15EpilogueDefaultEEEEEvvEEEEvNT_6ParamsE:
        .type           _ZN7cutlass13device_kernelINS_4gemm6kernel13GemmUniversalIN4cute5tupleIJiiiiEEENS1_10collective13CollectiveMmaINS1_34MainloopSm90TmaGmmaWarpSpecializedILi9ENS5_IJNS4_1CILi2EEENSA_ILi4EEENSA_ILi1EEEEEENS1_35KernelTmaWarpSpecializedCooperativeEEENS5_IJNSA_ILi128EEENSA_ILi64EEESI_EEENS_6half_tENS5_IJlSD_lEEESK_SL_NS4_8TiledMMAINS4_8MMA_AtomIJNS4_4SM904GMMA25MMA_64x64x16_F32F16F16_SSILNSP_5MajorE0ELSR_0ELNSP_7ScaleInE1ELSS_1EEEEEENS4_6LayoutINS5_IJSB_SD_SD_EEENS5_IJSD_NSA_ILi0EEESX_EEEEENS5_IJNS4_10UnderscoreES10_S10_EEEEENS4_23SM90_TMA_LOAD_MULTICASTENS4_14ComposedLayoutINS4_7SwizzleILi3ELi4ELi3EEENS4_18smem_ptr_flag_bitsILi16EEENSV_INS5_IJNSA_ILi8EEESI_EEENS5_IJSI_SD_EEEEEEEvNS4_8identityES13_S1D_vS1E_EENS_8epilogue10collective6detail29Sm90TmaWarpSpecializedAdapterINS1H_15DefaultEpilogueISK_SL_SL_NS1G_6thread17LinearCombinationISK_Li1EffLNS1L_9ScaleType4KindE0ELNS_15FloatRoundStyleE2ESK_EENS1_15EpilogueDefaultEEEEEvvEEEEvNT_6ParamsE,@function
        .size           _ZN7cutlass13device_kernelINS_4gemm6kernel13GemmUniversalIN4cute5tupleIJiiiiEEENS1_10collective13CollectiveMmaINS1_34MainloopSm90TmaGmmaWarpSpecializedILi9ENS5_IJNS4_1CILi2EEENSA_ILi4EEENSA_ILi1EEEEEENS1_35KernelTmaWarpSpecializedCooperativeEEENS5_IJNSA_ILi128EEENSA_ILi64EEESI_EEENS_6half_tENS5_IJlSD_lEEESK_SL_NS4_8TiledMMAINS4_8MMA_AtomIJNS4_4SM904GMMA25MMA_64x64x16_F32F16F16_SSILNSP_5MajorE0ELSR_0ELNSP_7ScaleInE1ELSS_1EEEEEENS4_6LayoutINS5_IJSB_SD_SD_EEENS5_IJSD_NSA_ILi0EEESX_EEEEENS5_IJNS4_10UnderscoreES10_S10_EEEEENS4_23SM90_TMA_LOAD_MULTICASTENS4_14ComposedLayoutINS4_7SwizzleILi3ELi4ELi3EEENS4_18smem_ptr_flag_bitsILi16EEENSV_INS5_IJNSA_ILi8EEESI_EEENS5_IJSI_SD_EEEEEEEvNS4_8identityES13_S1D_vS1E_EENS_8epilogue10collective6detail29Sm90TmaWarpSpecializedAdapterINS1H_15DefaultEpilogueISK_SL_SL_NS1G_6thread17LinearCombinationISK_Li1EffLNS1L_9ScaleType4KindE0ELNS_15FloatRoundStyleE2ESK_EENS1_15EpilogueDefaultEEEEEvvEEEEvNT_6ParamsE,(.L_x_146 - _ZN7cutlass13device_kernelINS_4gemm6kernel13GemmUniversalIN4cute5tupleIJiiiiEEENS1_10collective13CollectiveMmaINS1_34MainloopSm90TmaGmmaWarpSpecializedILi9ENS5_IJNS4_1CILi2EEENSA_ILi4EEENSA_ILi1EEEEEENS1_35KernelTmaWarpSpecializedCooperativeEEENS5_IJNSA_ILi128EEENSA_ILi64EEESI_EEENS_6half_tENS5_IJlSD_lEEESK_SL_NS4_8TiledMMAINS4_8MMA_AtomIJNS4_4SM904GMMA25MMA_64x64x16_F32F16F16_SSILNSP_5MajorE0ELSR_0ELNSP_7ScaleInE1ELSS_1EEEEEENS4_6LayoutINS5_IJSB_SD_SD_EEENS5_IJSD_NSA_ILi0EEESX_EEEEENS5_IJNS4_10UnderscoreES10_S10_EEEEENS4_23SM90_TMA_LOAD_MULTICASTENS4_14ComposedLayoutINS4_7SwizzleILi3ELi4ELi3EEENS4_18smem_ptr_flag_bitsILi16EEENSV_INS5_IJNSA_ILi8EEESI_EEENS5_IJSI_SD_EEEEEEEvNS4_8identityES13_S1D_vS1E_EENS_8epilogue10collective6detail29Sm90TmaWarpSpecializedAdapterINS1H_15DefaultEpilogueISK_SL_SL_NS1G_6thread17LinearCombinationISK_Li1EffLNS1L_9ScaleType4KindE0ELNS_15FloatRoundStyleE2ESK_EENS1_15EpilogueDefaultEEEEEvvEEEEvNT_6ParamsE)
        .other          _ZN7cutlass13device_kernelINS_4gemm6kernel13GemmUniversalIN4cute5tupleIJiiiiEEENS1_10collective13CollectiveMmaINS1_34MainloopSm90TmaGmmaWarpSpecializedILi9ENS5_IJNS4_1CILi2EEENSA_ILi4EEENSA_ILi1EEEEEENS1_35KernelTmaWarpSpecializedCooperativeEEENS5_IJNSA_ILi128EEENSA_ILi64EEESI_EEENS_6half_tENS5_IJlSD_lEEESK_SL_NS4_8TiledMMAINS4_8MMA_AtomIJNS4_4SM904GMMA25MMA_64x64x16_F32F16F16_SSILNSP_5MajorE0ELSR_0ELNSP_7ScaleInE1ELSS_1EEEEEENS4_6LayoutINS5_IJSB_SD_SD_EEENS5_IJSD_NSA_ILi0EEESX_EEEEENS5_IJNS4_10UnderscoreES10_S10_EEEEENS4_23SM90_TMA_LOAD_MULTICASTENS4_14ComposedLayoutINS4_7SwizzleILi3ELi4ELi3EEENS4_18smem_ptr_flag_bitsILi16EEENSV_INS5_IJNSA_ILi8EEESI_EEENS5_IJSI_SD_EEEEEEEvNS4_8identityES13_S1D_vS1E_EENS_8epilogue10collective6detail29Sm90TmaWarpSpecializedAdapterINS1H_15DefaultEpilogueISK_SL_SL_NS1G_6thread17LinearCombinationISK_Li1EffLNS1L_9ScaleType4KindE0ELNS_15FloatRoundStyleE2ESK_EENS1_15EpilogueDefaultEEEEEvvEEEEvNT_6ParamsE,@"STO_CUDA_ENTRY STV_DEFAULT"
_ZN7cutlass13device_kernelINS_4gemm6kernel13GemmUniversalIN4cute5tupleIJiiiiEEENS1_10collective13CollectiveMmaINS1_34MainloopSm90TmaGmmaWarpSpecializedILi9ENS5_IJNS4_1CILi2EEENSA_ILi4EEENSA_ILi1EEEEEENS1_35KernelTmaWarpSpecializedCooperativeEEENS5_IJNSA_ILi128EEENSA_ILi64EEESI_EEENS_6half_tENS5_IJlSD_lEEESK_SL_NS4_8TiledMMAINS4_8MMA_AtomIJNS4_4SM904GMMA25MMA_64x64x16_F32F16F16_SSILNSP_5MajorE0ELSR_0ELNSP_7ScaleInE1ELSS_1EEEEEENS4_6LayoutINS5_IJSB_SD_SD_EEENS5_IJSD_NSA_ILi0EEESX_EEEEENS5_IJNS4_10UnderscoreES10_S10_EEEEENS4_23SM90_TMA_LOAD_MULTICASTENS4_14ComposedLayoutINS4_7SwizzleILi3ELi4ELi3EEENS4_18smem_ptr_flag_bitsILi16EEENSV_INS5_IJNSA_ILi8EEESI_EEENS5_IJSI_SD_EEEEEEEvNS4_8identityES13_S1D_vS1E_EENS_8epilogue10collective6detail29Sm90TmaWarpSpecializedAdapterINS1H_15DefaultEpilogueISK_SL_SL_NS1G_6thread17LinearCombinationISK_Li1EffLNS1L_9ScaleType4KindE0ELNS_15FloatRoundStyleE2ESK_EENS1_15EpilogueDefaultEEEEEvvEEEEvNT_6ParamsE:
[----:B------:R-:W0:Y:S01]  /*0000*/  LDC R1, c[0x0][0x28] ;  /* 0x00000a00ff017b82 */ /* 0x000e220000000800 */
[----:B------:R-:W1:Y:S01]  /*0010*/  S2R R18, SR_TID.X ;  /* 0x0000000000127919 */ /* 0x000e620000002100 */
[----:B------:R-:W-:Y:S01]  /*0020*/  ELECT P0, URZ, PT ;  /* 0x00000000003f782f */ /* 0x000fe20003800000 */
[----:B------:R-:W-:Y:S01]  /*0030*/  BSSY B0, `(.L_x_0) ;  /* 0x000000f000007945 */ /* 0x000fe20003800000 */
[--C-:B-1----:R-:W-:Y:S02]  /*0040*/  SHF.R.U32.HI R0, RZ, 0x5, R18.reuse ;  /* 0x00000005ff007819 */ /* 0x102fe40000011612 */
[----:B------:R-:W-:-:S03]  /*0050*/  SHF.R.U32.HI R3, RZ, 0x7, R18 ;  /* 0x00000007ff037819 */ /* 0x000fc60000011612 */
[----:B------:R-:W1:Y:S04]  /*0060*/  SHFL.IDX PT, R2, R0, RZ, 0x1f ;  /* 0x00001fff00027589 */ /* 0x000e6800000e0000 */
[----:B------:R2:W3:Y:S01]  /*0070*/  SHFL.IDX PT, R5, R3, RZ, 0x1f ;  /* 0x00001fff03057589 */ /* 0x0004e200000e0000 */
[----:B-1----:R-:W-:-:S13]  /*0080*/  ISETP.NE.OR P0, PT, R2, RZ, !P0 ;  /* 0x000000ff0200720c */ /* 0x002fda0004705670 */
[----:B0-23--:R-:W-:Y:S05]  /*0090*/  @P0 BRA `(.L_x_1) ;  /* 0x0000000000200947 */ /* 0x00dfea0003800000 */
[----:B------:R-:W-:Y:S02]  /*00a0*/  ULDC.64 UR4, c[0x0][0x198] ;  /* 0x0000660000047ab9 */ /* 0x000fe40000000a00 */
[----:B------:R-:W-:Y:S02]  /*00b0*/  UIADD3 UR6, UP0, UR4, 0xf0, URZ ;  /* 0x000000f004067890 */ /* 0x000fe4000ff1e03f */
[----:B------:R-:W-:Y:S02]  /*00c0*/  UIADD3 UR4, UP1, UR4, 0x1f0, URZ ;  /* 0x000001f004047890 */ /* 0x000fe4000ff3e03f */
[----:B------:R-:W-:Y:S02]  /*00d0*/  UIADD3.X UR7, URZ, UR5, URZ, UP0, !UPT ;  /* 0x000000053f077290 */ /* 0x000fe400087fe43f */
[----:B------:R-:W-:-:S07]  /*00e0*/  UIADD3.X UR5, URZ, UR5, URZ, UP1, !UPT ;  /* 0x000000053f057290 */ /* 0x000fce0008ffe43f */
[----:B------:R0:W-:Y:S02]  /*00f0*/  UTMACCTL.PF [UR6] ;  /* 0x00000000060079b9 */ /* 0x0001e40008040000 */
[----:B------:R0:W-:Y:S02]  /*0100*/  UTMACCTL.PF [UR4] ;  /* 0x00000000040079b9 */ /* 0x0001e40008040000 */
[----:B0-----:R-:W-:Y:S01]  /*0110*/  NOP ;  /* 0x0000000000007918 */ /* 0x001fe20000000000 */
.L_x_1:
[----:B------:R-:W-:Y:S05]  /*0120*/  BSYNC B0 ;  /* 0x0000000000007941 */ /* 0x000fea0003800000 */
.L_x_0:
[----:B------:R-:W0:Y:S02]  /*0130*/  SHFL.IDX PT, R3, R0, RZ, 0x1f ;  /* 0x00001fff00037589 */ /* 0x000e2400000e0000 */
[----:B0-----:R-:W-:-:S13]  /*0140*/  ISETP.NE.AND P0, PT, R3, RZ, PT ;  /* 0x000000ff0300720c */ /* 0x001fda0003f05270 */
[----:B------:R-:W-:Y:S05]  /*0150*/  @P0 BRA `(.L_x_2) ;  /* 0x00000000008c0947 */ /* 0x000fea0003800000 */
[----:B------:R-:W-:Y:S01]  /*0160*/  ELECT P0, URZ, PT ;  /* 0x00000000003f782f */ /* 0x000fe20003800000 */
[----:B------:R-:W-:-:S12]  /*0170*/  BSSY B0, `(.L_x_2) ;  /* 0x0000021000007945 */ /* 0x000fd80003800000 */
[----:B------:R-:W-:Y:S05]  /*0180*/  @!P0 BRA `(.L_x_3) ;  /* 0x00000000007c8947 */ /* 0x000fea0003800000 */
[----:B------:R-:W0:Y:S01]  /*0190*/  S2UR UR8, SR_CgaCtaId ;  /* 0x00000000000879c3 */ /* 0x000e220000008800 */
[----:B------:R-:W-:Y:S01]  /*01a0*/  UMOV UR4, 0x400 ;  /* 0x0000040000047882 */ /* 0x000fe20000000000 */
[----:B------:R-:W-:Y:S01]  /*01b0*/  UMOV UR5, 0x1 ;  /* 0x0000000100057882 */ /* 0x000fe20000000000 */
[----:B------:R-:W-:Y:S02]  /*01c0*/  UMOV UR6, 0xa ;  /* 0x0000000a00067882 */ /* 0x000fe40000000000 */
[----:B------:R-:W-:-:S04]  /*01d0*/  UIADD3 UR6, -UR6, 0x100000, URZ ;  /* 0x0010000006067890 */ /* 0x000fc8000fffe13f */
[----:B------:R-:W-:Y:S02]  /*01e0*/  USHF.L.U32 UR7, UR6, 0xb, URZ ;  /* 0x0000000b06077899 */ /* 0x000fe4000800063f */
[----:B------:R-:W-:Y:S02]  /*01f0*/  USHF.L.U32 UR6, UR6, 0x1, URZ ;  /* 0x0000000106067899 */ /* 0x000fe4000800063f */
[----:B0-----:R-:W-:Y:S02]  /*0200*/  ULEA UR8, UR8, UR4, 0x18 ;  /* 0x0000000408087291 */ /* 0x001fe4000f8ec03f */
[----:B------:R-:W-:-:S04]  /*0210*/  UIADD3 UR4, -UR5, 0x100000, URZ ;  /* 0x0010000005047890 */ /* 0x000fc8000fffe13f */
[----:B------:R-:W-:Y:S02]  /*0220*/  USHF.L.U32 UR5, UR4, 0xb, URZ ;  /* 0x0000000b04057899 */ /* 0x000fe4000800063f */
[----:B------:R-:W-:Y:S01]  /*0230*/  USHF.L.U32 UR4, UR4, 0x1, URZ ;  /* 0x0000000104047899 */ /* 0x000fe2000800063f */
[----:B------:R-:W0:Y:S11]  /*0240*/  FENCE.VIEW.ASYNC.S ;  /* 0x00000000000073c6 */ /* 0x000e360000000000 */
[----:B0-----:R0:W1:Y:S01]  /*0250*/  SYNCS.EXCH.64 URZ, [UR8], UR4 ;  /* 0x00000004083f75b2 */ /* 0x0010620008000100 */
[----:B------:R0:W2:Y:S01]  /*0260*/  SYNCS.EXCH.64 URZ, [UR8+0x48], UR6 ;  /* 0x00004806083f75b2 */ /* 0x0000a20008000100 */
[----:B------:R0:W3:Y:S01]  /*0270*/  SYNCS.EXCH.64 URZ, [UR8+0x8], UR4 ;  /* 0x00000804083f75b2 */ /* 0x0000e20008000100 */
[----:B------:R0:W4:Y:S01]  /*0280*/  SYNCS.EXCH.64 URZ, [UR8+0x50], UR6 ;  /* 0x00005006083f75b2 */ /* 0x0001220008000100 */
[----:B------:R0:W0:Y:S01]  /*0290*/  SYNCS.EXCH.64 URZ, [UR8+0x10], UR4 ;  /* 0x00001004083f75b2 */ /* 0x0000220008000100 */
        /* <DEDUP_REMOVED lines=13> */
[----:B------:R-:W-:Y:S01]  /*0370*/  NOP ;  /* 0x0000000000007918 */ /* 0x000fe20000000000 */
.L_x_3:
[----:B0-----:R-:W-:Y:S05]  /*0380*/  BSYNC B0 ;  /* 0x0000000000007941 */ /* 0x001fea0003800000 */
.L_x_2:
[----:B------:R-:W-:Y:S01]  /*0390*/  SHF.R.S32.HI R7, RZ, 0x1f, R18 ;  /* 0x0000001fff077819 */ /* 0x000fe20000011412 */
[----:B------:R-:W0:Y:S01]  /*03a0*/  SHFL.IDX PT, R0, R0, RZ, 0x1f ;  /* 0x00001fff00007589 */ /* 0x000e2200000e0000 */
[----:B------:R-:W5:Y:S01]  /*03b0*/  S2UR UR8, SR_CTAID.X ;  /* 0x00000000000879c3 */ /* 0x000f620000002500 */
[----:B------:R-:W-:Y:S02]  /*03c0*/  ELECT P0, URZ, PT ;  /* 0x00000000003f782f */ /* 0x000fe40003800000 */
[----:B------:R-:W-:Y:S01]  /*03d0*/  LEA.HI R7, R7, R18, RZ, 0x7 ;  /* 0x0000001207077211 */ /* 0x000fe200078f38ff */
[----:B------:R-:W1:Y:S01]  /*03e0*/  S2R R4, SR_CTAID.Y ;  /* 0x0000000000047919 */ /* 0x000e620000002600 */
[----:B------:R-:W-:Y:S01]  /*03f0*/  SHF.R.S32.HI R8, RZ, 0x1f, R3 ;  /* 0x0000001fff087819 */ /* 0x000fe20000011403 */
[----:B------:R-:W-:Y:S01]  /*0400*/  ULDC UR4, c[0x0][0x150] ;  /* 0x0000540000047ab9 */ /* 0x000fe20000000800 */
[----:B------:R-:W-:Y:S01]  /*0410*/  LOP3.LUT R7, R7, 0xffffff80, RZ, 0xc0, !PT ;  /* 0xffffff8007077812 */ /* 0x000fe200078ec0ff */
[----:B------:R-:W-:Y:S01]  /*0420*/  NOP ;  /* 0x0000000000007918 */ /* 0x000fe20000000000 */
[----:B------:R-:W-:Y:S01]  /*0430*/  LEA.HI R8, R8, R3, RZ, 0x2 ;  /* 0x0000000308087211 */ /* 0x000fe200078f10ff */
[----:B------:R-:W2:Y:S01]  /*0440*/  LDC R10, c[0x0][0x144] ;  /* 0x00005100ff0a7b82 */ /* 0x000ea20000000800 */
[----:B------:R-:W-:Y:S01]  /*0450*/  NOP ;  /* 0x0000000000007918 */ /* 0x000fe20000000000 */
[----:B------:R-:W-:Y:S01]  /*0460*/  IMAD.IADD R6, R18, 0x1, -R7 ;  /* 0x0000000112067824 */ /* 0x000fe200078e0a07 */
[----:B------:R-:W-:Y:S01]  /*0470*/  LOP3.LUT R8, R8, 0x3ffffffc, RZ, 0xc0, !PT ;  /* 0x3ffffffc08087812 */ /* 0x000fe200078ec0ff */
[----:B------:R-:W-:Y:S01]  /*0480*/  IMAD.MOV.U32 R23, RZ, RZ, 0x1 ;  /* 0x00000001ff177424 */ /* 0x000fe200078e00ff */
[----:B------:R-:W-:-:S02]  /*0490*/  ISETP.NE.AND P3, PT, R5, RZ, PT ;  /* 0x000000ff0500720c */ /* 0x000fc40003f65270 */
[----:B------:R-:W-:Y:S01]  /*04a0*/  SHF.R.S32.HI R7, RZ, 0x1f, R6 ;  /* 0x0000001fff077819 */ /* 0x000fe20000011406 */
[----:B------:R-:W-:Y:S01]  /*04b0*/  IMAD.IADD R8, R3, 0x1, -R8 ;  /* 0x0000000103087824 */ /* 0x000fe200078e0a08 */
[----:B------:R-:W3:Y:S02]  /*04c0*/  LDC R13, c[0x0][0x140] ;  /* 0x00005000ff0d7b82 */ /* 0x000ee40000000800 */
[----:B------:R-:W-:Y:S02]  /*04d0*/  LEA.HI R7, R7, R6, RZ, 0x3 ;  /* 0x0000000607077211 */ /* 0x000fe400078f18ff */
[----:B0-----:R-:W-:Y:S02]  /*04e0*/  ISETP.NE.OR P0, PT, R0, RZ, !P0 ;  /* 0x000000ff0000720c */ /* 0x001fe40004705670 */
[--C-:B------:R-:W-:Y:S02]  /*04f0*/  SHF.R.S32.HI R0, RZ, 0x3, R7.reuse ;  /* 0x00000003ff007819 */ /* 0x100fe40000011407 */
[----:B------:R-:W-:-:S02]  /*0500*/  SHF.R.S32.HI R7, RZ, 0x1f, R7 ;  /* 0x0000001fff077819 */ /* 0x000fc40000011407 */
[----:B-----5:R-:W-:Y:S02]  /*0510*/  I2FP.F32.U32 R9, UR8 ;  /* 0x0000000800097c45 */ /* 0x020fe40008201000 */
[----:B------:R-:W-:-:S03]  /*0520*/  LEA.HI R7, R7, R0, RZ, 0x2 ;  /* 0x0000000007077211 */ /* 0x000fc600078f10ff */
[----:B------:R-:W-:Y:S01]  /*0530*/  FMUL R9, R9, UR4 ;  /* 0x0000000409097c20 */ /* 0x000fe20008400000 */
[----:B------:R-:W-:Y:S01]  /*0540*/  LOP3.LUT R7, R7, 0xfffffffc, RZ, 0xc0, !PT ;  /* 0xfffffffc07077812 */ /* 0x000fe200078ec0ff */
[----:B------:R-:W-:Y:S01]  /*0550*/  VOTEU.ALL UP0, P0 ;  /* 0x00000000003f7886 */ /* 0x000fe20000000000 */
[----:B-1----:R-:W-:Y:S01]  /*0560*/  I2FP.F32.U32 R3, R4 ;  /* 0x0000000400037245 */ /* 0x002fe20000201000 */
[----:B------:R-:W-:Y:S01]  /*0570*/  ULDC UR4, c[0x0][0x154] ;  /* 0x0000550000047ab9 */ /* 0x000fe20000000800 */
[----:B------:R-:W-:Y:S01]  /*0580*/  VOTEU.ALL UP1, P0 ;  /* 0x00000000003f7886 */ /* 0x000fe20000020000 */
[----:B------:R-:W0:Y:S01]  /*0590*/  F2I.U32.TRUNC.NTZ R9, R9 ;  /* 0x0000000900097305 */ /* 0x000e22000020f000 */
[----:B------:R-:W-:Y:S01]  /*05a0*/  IMAD.IADD R7, R0, 0x1, -R7 ;  /* 0x0000000100077824 */ /* 0x000fe200078e0a07 */
[----:B------:R-:W1:Y:S01]  /*05b0*/  @!UP0 S2UR UR7, SR_CgaCtaId ;  /* 0x00000000000789c3 */ /* 0x000e620000008800 */
[----:B------:R-:W-:Y:S01]  /*05c0*/  FMUL R12, R3, UR4 ;  /* 0x00000004030c7c20 */ /* 0x000fe20008400000 */
[----:B------:R-:W-:Y:S01]  /*05d0*/  UMOV UR4, 0x20 ;  /* 0x0000002000047882 */ /* 0x000fe20000000000 */
[----:B------:R-:W-:Y:S01]  /*05e0*/  IMAD R8, R8, 0x4, R7 ;  /* 0x0000000408087824 */ /* 0x000fe200078e0207 */
[----:B------:R-:W-:Y:S01]  /*05f0*/  @!UP0 UMOV UR6, 0x400 ;  /* 0x0000040000068882 */ /* 0x000fe20000000000 */
[----:B------:R-:W-:-:S04]  /*0600*/  @!UP0 UIADD3 UR4, -UR4, 0x100000, URZ ;  /* 0x0010000004048890 */ /* 0x000fc8000fffe13f */
[----:B------:R-:W-:Y:S02]  /*0610*/  @!UP0 USHF.L.U32 UR5, UR4, 0xb, URZ ;  /* 0x0000000b04058899 */ /* 0x000fe4000800063f */
[----:B------:R-:W-:Y:S01]  /*0620*/  @!UP0 USHF.L.U32 UR4, UR4, 0x1, URZ ;  /* 0x0000000104048899 */ /* 0x000fe2000800063f */
[----:B---3--:R-:W-:Y:S01]  /*0630*/  ISETP.EQ.U32.AND P2, PT, R13, 0x1, PT ;  /* 0x000000010d00780c */ /* 0x008fe20003f42070 */
[----:B------:R-:W3:Y:S01]  /*0640*/  F2I.U32.TRUNC.NTZ R12, R12 ;  /* 0x0000000c000c7305 */ /* 0x000ee2000020f000 */
[----:B------:R-:W-:Y:S01]  /*0650*/  LEA.HI R0, R8, R8, RZ, 0x1 ;  /* 0x0000000808007211 */ /* 0x000fe200078f08ff */
[----:B------:R-:W5:Y:S03]  /*0660*/  LDC R7, c[0x0][0x148] ;  /* 0x00005200ff077b82 */ /* 0x000f660000000800 */
[----:B------:R-:W-:Y:S01]  /*0670*/  LOP3.LUT R11, R0, 0xfffffffe, RZ, 0xc0, !PT ;  /* 0xfffffffe000b7812 */ /* 0x000fe200078ec0ff */
[----:B0-----:R-:W-:Y:S01]  /*0680*/  IMAD.MOV R15, RZ, RZ, -R9 ;  /* 0x000000ffff0f7224 */ /* 0x001fe200078e0a09 */
[----:B------:R-:W-:-:S03]  /*0690*/  SHF.R.S32.HI R9, RZ, 0x1f, R2 ;  /* 0x0000001fff097819 */ /* 0x000fc60000011402 */
[----:B--2---:R-:W-:Y:S01]  /*06a0*/  IMAD R3, R10, R15, UR8 ;  /* 0x000000080a037e24 */ /* 0x004fe2000f8e020f */
[----:B------:R-:W-:Y:S01]  /*06b0*/  LEA.HI R9, R9, R2, RZ, 0x2 ;  /* 0x0000000209097211 */ /* 0x000fe200078f10ff */
[C---:B------:R-:W-:Y:S02]  /*06c0*/  IMAD.IADD R0, R8.reuse, 0x1, -R11 ;  /* 0x0000000108007824 */ /* 0x040fe400078e0a0b */
[----:B------:R-:W-:Y:S01]  /*06d0*/  IMAD.SHL.U32 R11, R8, 0x4, RZ ;  /* 0x00000004080b7824 */ /* 0x000fe200078e00ff */
[----:B------:R-:W-:Y:S01]  /*06e0*/  LOP3.LUT R9, R9, 0xfffffffc, RZ, 0xc0, !PT ;  /* 0xfffffffc09097812 */ /* 0x000fe200078ec0ff */
[----:B---3--:R-:W-:Y:S01]  /*06f0*/  IMAD.MOV R21, RZ, RZ, -R12 ;  /* 0x000000ffff157224 */ /* 0x008fe200078e0a0c */
[----:B------:R-:W-:Y:S01]  /*0700*/  ISETP.NE.AND P4, PT, R0, R3, PT ;  /* 0x000000030000720c */ /* 0x000fe20003f85270 */
[----:B-1----:R-:W-:Y:S01]  /*0710*/  @!UP0 ULEA UR6, UR7, UR6, 0x18 ;  /* 0x0000000607068291 */ /* 0x002fe2000f8ec03f */
[----:B------:R-:W-:Y:S01]  /*0720*/  LOP3.LUT R22, R8, 0xc, R11, 0x78, !PT ;  /* 0x0000000c08167812 */ /* 0x000fe200078e780b */
[----:B------:R-:W-:Y:S01]  /*0730*/  IMAD.IADD R0, R2, 0x1, -R9 ;  /* 0x0000000102007824 */ /* 0x000fe200078e0a09 */
[----:B------:R-:W-:Y:S01]  /*0740*/  VOTEU.ALL UP0, P0 ;  /* 0x00000000003f7886 */ /* 0x000fe20000000000 */
[----:B------:R-:W-:Y:S01]  /*0750*/  LOP3.LUT P0, RZ, R6, 0x7, RZ, 0xc0, !PT ;  /* 0x0000000706ff7812 */ /* 0x000fe2000780c0ff */
[----:B------:R-:W-:-:S02]  /*0760*/  VIADD R6, R5, 0xffffffff ;  /* 0xffffffff05067836 */ /* 0x000fc40000000000 */
[----:B------:R-:W-:Y:S01]  /*0770*/  ISETP.NE.AND P1, PT, R0, 0x3, PT ;  /* 0x000000030000780c */ /* 0x000fe20003f25270 */
[----:B-----5:R-:W-:Y:S01]  /*0780*/  IMAD R9, R7, R21, R4 ;  /* 0x0000001507097224 */ /* 0x020fe200078e0204 */
[----:B------:R-:W-:Y:S02]  /*0790*/  ISETP.LT.U32.AND P0, PT, R22, 0x8, !P0 ;  /* 0x000000081600780c */ /* 0x000fe40004701070 */
[----:B------:R-:W-:Y:S01]  /*07a0*/  ISETP.EQ.OR P1, PT, R0, RZ, !P1 ;  /* 0x000000ff0000720c */ /* 0x000fe20004f22670 */
[----:B------:R-:W0:Y:S02]  /*07b0*/  FENCE.VIEW.ASYNC.S ;  /* 0x00000000000073c6 */ /* 0x000e240000000000 */
[----:B0-----:R0:W1:Y:S01]  /*07c0*/  @!UP0 SYNCS.EXCH.64 URZ, [UR6+0xa0], UR4 ;  /* 0x0000a004063f85b2 */ /* 0x0010620008000100 */
[----:B------:R-:W-:Y:S02]  /*07d0*/  @P4 LEA.HI R2, R22, R22, RZ, 0x1 ;  /* 0x0000001616024211 */ /* 0x000fe400078f08ff */
[----:B------:R-:W-:-:S02]  /*07e0*/  ISETP.EQ.AND P1, PT, R5, RZ, P1 ;  /* 0x000000ff0500720c */ /* 0x000fc40000f22270 */
[----:B------:R-:W-:Y:S02]  /*07f0*/  @P4 SHF.R.S32.HI R2, RZ, 0x1, R2 ;  /* 0x00000001ff024819 */ /* 0x000fe40000011402 */
[----:B------:R-:W-:Y:S02]  /*0800*/  ISETP.GE.U32.AND P6, PT, R6, 0x2, PT ;  /* 0x000000020600780c */ /* 0x000fe40003fc6070 */
[----:B------:R-:W-:Y:S02]  /*0810*/  @P4 ISETP.NE.AND P5, PT, R2, R9, PT ;  /* 0x000000090200420c */ /* 0x000fe40003fa5270 */
[----:B------:R-:W-:Y:S02]  /*0820*/  SEL R2, RZ, 0x1, !P0 ;  /* 0x00000001ff027807 */ /* 0x000fe40004000000 */
[----:B------:R-:W-:Y:S02]  /*0830*/  @P4 SEL R23, RZ, 0x1, P5 ;  /* 0x00000001ff174807 */ /* 0x000fe40002800000 */
[----:B------:R-:W-:Y:S01]  /*0840*/  SEL R19, RZ, 0x1, !P1 ;  /* 0x00000001ff137807 */ /* 0x000fe20004800000 */
[----:B------:R0:W2:Y:S01]  /*0850*/  @!UP1 SYNCS.EXCH.64 URZ, [UR6+0xa8], UR4 ;  /* 0x0000a804063f95b2 */ /* 0x0000a20008000100 */
[----:B------:R-:W-:Y:S01]  /*0860*/  LOP3.LUT R23, R23, R2, RZ, 0xc0, !PT ;  /* 0x0000000217177212 */ /* 0x000fe200078ec0ff */
[----:B------:R-:W-:Y:S01]  /*0870*/  NOP ;  /* 0x0000000000007918 */ /* 0x000fe20000000000 */
[----:B------:R-:W-:Y:S01]  /*0880*/  SEL R19, R19, 0x2, P6 ;  /* 0x0000000213137807 */ /* 0x000fe20003000000 */
[----:B------:R-:W-:Y:S06]  /*0890*/  @!P2 BRA `(.L_x_4) ;  /* 0x000000000008a947 */ /* 0x000fec0003800000 */
[----:B-12-4-:R-:W-:Y:S01]  /*08a0*/  UCGABAR_ARV ;  /* 0x00000000000079c7 */ /* 0x016fe20008000000 */
[----:B------:R-:W-:Y:S05]  /*08b0*/  BRA `(.L_x_5) ;  /* 0x0000000000047947 */ /* 0x000fea0003800000 */
.L_x_4:
[----:B-12-4-:R-:W-:Y:S01]  /*08c0*/  NOP ;  /* 0x0000000000007918 */ /* 0x016fe20000000000 */
.L_x_5:
[----:B------:R-:W1:Y:S01]  /*08d0*/  LDC R2, c[0x0][0x65c] ;  /* 0x00019700ff027b82 */ /* 0x000e620000000800 */
[----:B------:R-:W-:Y:S02]  /*08e0*/  IMAD.U32 R8, RZ, RZ, UR8 ;  /* 0x00000008ff087e24 */ /* 0x000fe4000f8e00ff */
[----:B------:R-:W-:Y:S01]  /*08f0*/  IMAD.MOV.U32 R9, RZ, RZ, RZ ;  /* 0x000000ffff097224 */ /* 0x000fe200078e00ff */
[----:B-1----:R-:W-:-:S04]  /*0900*/  ISETP.NE.AND P1, PT, R2, 0x1, PT ;  /* 0x000000010200780c */ /* 0x002fc80003f25270 */
[----:B------:R-:W-:-:S09]  /*0910*/  P2R R5, PR, RZ, 0x2 ;  /* 0x00000002ff057803 */ /* 0x000fd20000000000 */
[----:B------:R-:W1:Y:S01]  /*0920*/  @P1 LDC R17, c[0x0][0x10] ;  /* 0x00000400ff111b82 */ /* 0x000e620000000800 */
[----:B------:R-:W-:Y:S02]  /*0930*/  @P1 IMAD.MOV.U32 R5, RZ, RZ, RZ ;  /* 0x000000ffff051224 */ /* 0x000fe400078e00ff */
[----:B------:R-:W-:-:S05]  /*0940*/  @P1 IMAD.MOV.U32 R13, RZ, RZ, RZ ;  /* 0x000000ffff0d1224 */ /* 0x000fca00078e00ff */
[----:B------:R-:W2:Y:S01]  /*0950*/  @!P1 LDC R11, c[0x0][0xc] ;  /* 0x00000300ff0b9b82 */ /* 0x000ea20000000800 */
[----:B-1----:R-:W-:-:S04]  /*0960*/  @P1 IMAD.WIDE.U32 R16, R17, UR8, R4 ;  /* 0x0000000811101c25 */ /* 0x002fc8000f8e0004 */
[----:B------:R-:W-:Y:S02]  /*0970*/  @P1 IMAD.IADD R17, R17, 0x1, R13 ;  /* 0x0000000111111824 */ /* 0x000fe400078e020d */
[----:B--2---:R-:W-:-:S04]  /*0980*/  @!P1 IMAD.WIDE.U32 R8, R4, R11, R8 ;  /* 0x0000000b04089225 */ /* 0x004fc800078e0008 */
[----:B------:R-:W-:Y:S02]  /*0990*/  @!P1 IMAD.MOV.U32 R16, RZ, RZ, R8 ;  /* 0x000000ffff109224 */ /* 0x000fe400078e0008 */
[----:B------:R-:W-:Y:S01]  /*09a0*/  @!P1 IMAD.MOV.U32 R17, RZ, RZ, R9 ;  /* 0x000000ffff119224 */ /* 0x000fe200078e0009 */
[----:B------:R-:W-:Y:S06]  /*09b0*/  @!P2 BRA `(.L_x_6) ;  /* 0x00000000000ca947 */ /* 0x000fec0003800000 */
[----:B------:R-:W-:Y:S01]  /*09c0*/  UCGABAR_WAIT ;  /* 0x0000000000007dc7 */ /* 0x000fe20008000000 */
[----:B------:R-:W-:Y:S01]  /*09d0*/  CCTL.IVALL ;  /* 0x00000000ff00798f */ /* 0x000fe20002000000 */
[----:B------:R-:W-:Y:S05]  /*09e0*/  BRA `(.L_x_7) ;  /* 0x0000000000047947 */ /* 0x000fea0003800000 */
.L_x_6:
[----:B------:R-:W-:Y:S06]  /*09f0*/  BAR.SYNC.DEFER_BLOCKING 0x0 ;  /* 0x0000000000007b1d */ /* 0x000fec0000010000 */
.L_x_7:
[----:B------:R-:W-:Y:S05]  /*0a00*/  @!P3 BRA `(.L_x_8) ;  /* 0x00000040001cb947 */ /* 0x000fea0003800000 */
[----:B------:R-:W-:-:S13]  /*0a10*/  ISETP.GT.U32.AND P0, PT, R6, 0x1, PT ;  /* 0x000000010600780c */ /* 0x000fda0003f04070 */
[----:B0-----:R-:W-:Y:S05]  /*0a20*/  @P0 EXIT ;  /* 0x000000000000094d */ /* 0x001fea0003800000 */
[----:B------:R-:W-:Y:S01]  /*0a30*/  ULDC.64 UR4, c[0x0][0x650] ;  /* 0x0001940000047ab9 */ /* 0x000fe20000000a00 */
[----:B------:R-:W-:Y:S01]  /*0a40*/  PRMT R0, RZ, 0x7610, R0 ;  /* 0x00007610ff007816 */ /* 0x000fe20000000000 */
[----:B------:R-:W-:Y:S01]  /*0a50*/  IMAD.MOV.U32 R60, RZ, RZ, -0x1 ;  /* 0xffffffffff3c7424 */ /* 0x000fe200078e00ff */
[----:B------:R-:W-:Y:S01]  /*0a60*/  ISETP.GE.U32.AND P0, PT, R16, UR4, PT ;  /* 0x0000000410007c0c */ /* 0x000fe2000bf06070 */
[----:B------:R-:W-:Y:S02]  /*0a70*/  IMAD.MOV.U32 R61, RZ, RZ, -0x1 ;  /* 0xffffffffff3d7424 */ /* 0x000fe400078e00ff */
[----:B------:R-:W-:Y:S01]  /*0a80*/  IMAD.MOV.U32 R59, RZ, RZ, -0x1 ;  /* 0xffffffffff3b7424 */ /* 0x000fe200078e00ff */
[----:B------:R-:W-:-:S13]  /*0a90*/  ISETP.GE.U32.AND.EX P0, PT, R17, UR5, PT, P0 ;  /* 0x0000000511007c0c */ /* 0x000fda000bf06100 */
[----:B------:R-:W-:Y:S05]  /*0aa0*/  @P0 BRA `(.L_x_9) ;  /* 0x0000000400280947 */ /* 0x000fea0003800000 */
[----:B------:R-:W0:Y:S01]  /*0ab0*/  LDC.64 R24, c[0x0][0x628] ;  /* 0x00018a00ff187b82 */ /* 0x000e220000000a00 */
[----:B------:R-:W-:Y:S02]  /*0ac0*/  IMAD.MOV.U32 R8, RZ, RZ, R16 ;  /* 0x000000ffff087224 */ /* 0x000fe400078e0010 */
[----:B------:R-:W-:-:S05]  /*0ad0*/  IMAD.MOV.U32 R9, RZ, RZ, R17 ;  /* 0x000000ffff097224 */ /* 0x000fca00078e0011 */
[----:B------:R-:W1:Y:S08]  /*0ae0*/  LDC R0, c[0x0][0x630] ;  /* 0x00018c00ff007b82 */ /* 0x000e700000000800 */
[----:B------:R-:W2:Y:S01]  /*0af0*/  LDC.64 R26, c[0x0][0x620] ;  /* 0x00018800ff1a7b82 */ /* 0x000ea20000000a00 */
[----:B0-----:R-:W-:-:S04]  /*0b00*/  ISETP.NE.U32.AND P0, PT, R24, RZ, PT ;  /* 0x000000ff1800720c */ /* 0x001fc80003f05070 */
[----:B------:R-:W-:-:S13]  /*0b10*/  ISETP.NE.AND.EX P0, PT, R25, RZ, PT, P0 ;  /* 0x000000ff1900720c */ /* 0x000fda0003f05300 */
[----:B-12---:R-:W-:Y:S05]  /*0b20*/  @!P0 BRA `(.L_x_10) ;  /* 0x0000000000288947 */ /* 0x006fea0003800000 */
[----:B------:R-:W0:Y:S02]  /*0b30*/  LDC R13, c[0x0][0x634] ;  /* 0x00018d00ff0d7b82 */ /* 0x000e240000000800 */
[----:B0-----:R-:W-:-:S05]  /*0b40*/  IADD3 R13, P0, R16, R13, RZ ;  /* 0x0000000d100d7210 */ /* 0x001fca0007f1e0ff */
[----:B------:R-:W-:-:S04]  /*0b50*/  IMAD.X R15, RZ, RZ, R17, P0 ;  /* 0x000000ffff0f7224 */ /* 0x000fc800000e0611 */
[----:B------:R-:W-:-:S04]  /*0b60*/  IMAD.WIDE.U32 R8, R15, R24, RZ ;  /* 0x000000180f087225 */ /* 0x000fc800078e00ff */
[----:B------:R-:W-:-:S04]  /*0b70*/  IMAD.WIDE.U32 R10, P0, R13, R25, R8 ;  /* 0x000000190d0a7225 */ /* 0x000fc80007800008 */
[----:B------:R-:W-:-:S04]  /*0b80*/  IMAD.WIDE.U32 R8, R13, R24, RZ ;  /* 0x000000180d087225 */ /* 0x000fc800078e00ff */
[----:B------:R-:W-:Y:S01]  /*0b90*/  IMAD.X R13, RZ, RZ, RZ, P0 ;  /* 0x000000ffff0d7224 */ /* 0x000fe200000e06ff */
[----:B------:R-:W-:Y:S01]  /*0ba0*/  IADD3 RZ, P0, R9, R10, RZ ;  /* 0x0000000a09ff7210 */ /* 0x000fe20007f1e0ff */
[----:B------:R-:W-:-:S04]  /*0bb0*/  IMAD.MOV.U32 R12, RZ, RZ, R11 ;  /* 0x000000ffff0c7224 */ /* 0x000fc800078e000b */
[----:B------:R-:W-:-:S08]  /*0bc0*/  IMAD.WIDE.U32.X R8, R15, R25, R12, P0 ;  /* 0x000000190f087225 */ /* 0x000fd000000e040c */
.L_x_10:
[----:B------:R-:W0:Y:S01]  /*0bd0*/  LDC.64 R24, c[0x0][0x640] ;  /* 0x00019000ff187b82 */ /* 0x000e220000000a00 */
[-CC-:B------:R-:W-:Y:S01]  /*0be0*/  SHF.R.U64 R59, R8, R0.reuse, R9.reuse ;  /* 0x00000000083b7219 */ /* 0x180fe20000001209 */
[----:B------:R-:W-:Y:S01]  /*0bf0*/  IMAD R30, R7, R21, R4 ;  /* 0x00000015071e7224 */ /* 0x000fe200078e0204 */
[----:B------:R-:W-:Y:S01]  /*0c00*/  SHF.R.U32.HI R0, RZ, R0, R9 ;  /* 0x00000000ff007219 */ /* 0x000fe20000011609 */
[----:B------:R-:W-:Y:S01]  /*0c10*/  IMAD.MOV.U32 R21, RZ, RZ, 0x1 ;  /* 0x00000001ff157424 */ /* 0x000fe200078e00ff */
[----:B------:R-:W-:-:S03]  /*0c20*/  IADD3 R5, P0, RZ, -R59, RZ ;  /* 0x8000003bff057210 */ /* 0x000fc60007f1e0ff */
[----:B------:R-:W1:Y:S02]  /*0c30*/  LDC R6, c[0x0][0x618] ;  /* 0x00018600ff067b82 */ /* 0x000e640000000800 */
[----:B------:R-:W-:-:S04]  /*0c40*/  IMAD.X R9, RZ, RZ, ~R0, P0 ;  /* 0x000000ffff097224 */ /* 0x000fc800000e0e00 */
[-C--:B------:R-:W-:Y:S02]  /*0c50*/  IMAD R0, R9, R26.reuse, RZ ;  /* 0x0000001a09007224 */ /* 0x080fe400078e02ff */
[----:B------:R-:W2:Y:S01]  /*0c60*/  LDC R11, c[0x0][0x608] ;  /* 0x00018200ff0b7b82 */ /* 0x000ea20000000800 */
[----:B------:R-:W-:-:S04]  /*0c70*/  IMAD.WIDE.U32 R8, R5, R26, R16 ;  /* 0x0000001a05087225 */ /* 0x000fc800078e0010 */
[----:B------:R-:W-:-:S03]  /*0c80*/  IMAD R5, R5, R27, R0 ;  /* 0x0000001b05057224 */ /* 0x000fc600078e0200 */
[----:B------:R-:W3:Y:S01]  /*0c90*/  LDC R12, c[0x0][0x658] ;  /* 0x00019600ff0c7b82 */ /* 0x000ee20000000800 */
[----:B0-----:R-:W-:Y:S01]  /*0ca0*/  ISETP.NE.U32.AND P0, PT, R24, RZ, PT ;  /* 0x000000ff1800720c */ /* 0x001fe20003f05070 */
[----:B------:R-:W-:Y:S02]  /*0cb0*/  IMAD.IADD R5, R9, 0x1, R5 ;  /* 0x0000000109057824 */ /* 0x000fe400078e0205 */
[----:B------:R-:W-:Y:S01]  /*0cc0*/  IMAD.MOV.U32 R9, RZ, RZ, -0x1 ;  /* 0xffffffffff097424 */ /* 0x000fe200078e00ff */
[----:B------:R-:W-:-:S03]  /*0cd0*/  ISETP.NE.AND.EX P0, PT, R25, RZ, PT, P0 ;  /* 0x000000ff1900720c */ /* 0x000fc60003f05300 */
[----:B------:R-:W0:Y:S01]  /*0ce0*/  LDC R15, c[0x0][0x600] ;  /* 0x00018000ff0f7b82 */ /* 0x000e220000000800 */
[-CC-:B-1----:R-:W-:Y:S02]  /*0cf0*/  SHF.R.U64 R13, R8, R6.reuse, R5.reuse ;  /* 0x00000006080d7219 */ /* 0x182fe40000001205 */
[----:B------:R-:W-:-:S05]  /*0d00*/  SHF.R.U32.HI R0, RZ, R6, R5 ;  /* 0x00000006ff007219 */ /* 0x000fca0000011605 */
[----:B------:R-:W1:Y:S01]  /*0d10*/  LDC R14, c[0x0][0x648] ;  /* 0x00019200ff0e7b82 */ /* 0x000e620000000800 */
[-CC-:B--2---:R-:W-:Y:S02]  /*0d20*/  SHF.R.U64 R27, R13, R11.reuse, R0.reuse ;  /* 0x0000000b0d1b7219 */ /* 0x184fe40000001200 */
[----:B------:R-:W-:-:S05]  /*0d30*/  SHF.R.U32.HI R5, RZ, R11, R0 ;  /* 0x0000000bff057219 */ /* 0x000fca0000011600 */
[----:B------:R-:W2:Y:S01]  /*0d40*/  LDC R20, c[0x0][0x638] ;  /* 0x00018e00ff147b82 */ /* 0x000ea20000000800 */
[-CC-:B---3--:R-:W-:Y:S02]  /*0d50*/  SHF.R.U64 R28, R27, R12.reuse, R5.reuse ;  /* 0x0000000c1b1c7219 */ /* 0x188fe40000001205 */
[-C--:B------:R-:W-:Y:S02]  /*0d60*/  SHF.L.U32 R0, R9, R12.reuse, RZ ;  /* 0x0000000c09007219 */ /* 0x080fe400000006ff */
[----:B------:R-:W-:Y:S01]  /*0d70*/  SHF.R.U32.HI R5, RZ, R12, R5 ;  /* 0x0000000cff057219 */ /* 0x000fe20000011605 */
[----:B------:R-:W-:Y:S01]  /*0d80*/  IMAD.MOV.U32 R4, RZ, RZ, R28 ;  /* 0x000000ffff047224 */ /* 0x000fe200078e001c */
[----:B------:R-:W-:Y:S01]  /*0d90*/  LOP3.LUT R10, RZ, R0, RZ, 0x33, !PT ;  /* 0x00000000ff0a7212 */ /* 0x000fe200078e33ff */
[----:B------:R-:W3:Y:S01]  /*0da0*/  LDC R26, c[0x0][0x610] ;  /* 0x00018400ff1a7b82 */ /* 0x000ee20000000800 */
[----:B------:R-:W-:Y:S05]  /*0db0*/  @!P0 BRA `(.L_x_11) ;  /* 0x0000000000288947 */ /* 0x000fea0003800000 */
[----:B------:R-:W4:Y:S02]  /*0dc0*/  LDC R9, c[0x0][0x64c] ;  /* 0x00019300ff097b82 */ /* 0x000f240000000800 */
[----:B----4-:R-:W-:-:S05]  /*0dd0*/  IADD3 R9, P0, R28, R9, RZ ;  /* 0x000000091c097210 */ /* 0x010fca0007f1e0ff */
        /* <DEDUP_REMOVED lines=8> */
.L_x_11:
[----:B-1----:R-:W-:Y:S01]  /*0e60*/  SHF.R.U64 R4, R4, R14, R5 ;  /* 0x0000000e04047219 */ /* 0x002fe20000001205 */
[----:B0-----:R-:W-:Y:S01]  /*0e70*/  VIADD R6, R15, 0xffffffff ;  /* 0xffffffff0f067836 */ /* 0x001fe20000000000 */
[----:B------:R-:W-:Y:S02]  /*0e80*/  SHF.L.U32 R0, R21, R12, RZ ;  /* 0x0000000c15007219 */ /* 0x000fe400000006ff */
[----:B------:R-:W-:Y:S01]  /*0e90*/  LOP3.LUT R5, R27, R10, RZ, 0xc0, !PT ;  /* 0x0000000a1b057212 */ /* 0x000fe200078ec0ff */
[----:B------:R-:W-:Y:S01]  /*0ea0*/  IMAD.MOV R7, RZ, RZ, -R4 ;  /* 0x000000ffff077224 */ /* 0x000fe200078e0a04 */
[----:B------:R-:W-:Y:S02]  /*0eb0*/  SEL R3, R3, R30, !P1 ;  /* 0x0000001e03037207 */ /* 0x000fe40004800000 */
[----:B------:R-:W-:Y:S01]  /*0ec0*/  LOP3.LUT R6, R13, R6, RZ, 0xc0, !PT ;  /* 0x000000060d067212 */ /* 0x000fe200078ec0ff */
[----:B------:R-:W-:Y:S02]  /*0ed0*/  IMAD R4, R0, R4, R5 ;  /* 0x0000000400047224 */ /* 0x000fe400078e0205 */
[----:B--2---:R-:W-:-:S02]  /*0ee0*/  IMAD R0, R7, R20, R28 ;  /* 0x0000001407007224 */ /* 0x004fc400078e021c */
[----:B---3--:R-:W-:Y:S02]  /*0ef0*/  IMAD R3, R4, R26, R3 ;  /* 0x0000001a04037224 */ /* 0x008fe400078e0203 */
[----:B------:R-:W-:Y:S02]  /*0f00*/  IMAD R60, R0, R15, R6 ;  /* 0x0000000f003c7224 */ /* 0x000fe400078e0206 */
[----:B------:R-:W-:-:S03]  /*0f10*/  IMAD.MOV.U32 R4, RZ, RZ, 0x1 ;  /* 0x00000001ff047424 */ /* 0x000fc600078e00ff */
[----:B------:R-:W-:Y:S02]  /*0f20*/  SEL R61, R60, R3, !P1 ;  /* 0x000000033c3d7207 */ /* 0x000fe40004800000 */
[----:B------:R-:W-:Y:S02]  /*0f30*/  PRMT R0, R4, 0x7610, R0 ;  /* 0x0000761004007816 */ /* 0x000fe40000000000 */
[----:B------:R-:W-:-:S07]  /*0f40*/  SEL R60, R3, R60, !P1 ;  /* 0x0000003c033c7207 */ /* 0x000fce0004800000 */
.L_x_9:
[----:B------:R-:W-:-:S08]  /*0f50*/  NOP ;  /* 0x0000000000007918 */ /* 0x000fd00000000000 */
[----:B------:R-:W0:Y:S02]  /*0f60*/  USETMAXREG.TRY_ALLOC.CTAPOOL UP0, 0xe8 ;  /* 0x000000e8000079c8 */ /* 0x000e240008000600 */
[----:B0-----:R-:W-:-:S13]  /*0f70*/  PLOP3.LUT P0, PT, PT, PT, UP0, 0x80, 0x0 ;  /* 0x000000000000781c */ /* 0x001fda0003f0f008 */
[----:B------:R-:W-:Y:S05]  /*0f80*/  @!P0 BRA `(.L_x_9) ;  /* 0xfffffffc00f08947 */ /* 0x000fea000383ffff */
[----:B------:R-:W-:Y:S01]  /*0f90*/  ULDC.64 UR4, c[0x0][0x598] ;  /* 0x0001660000047ab9 */ /* 0x000fe20000000a00 */
[----:B------:R-:W-:Y:S01]  /*0fa0*/  ULDC.64 UR36, c[0x0][0x208] ;  /* 0x0000820000247ab9 */ /* 0x000fe20000000a00 */
[----:B------:R-:W-:-:S04]  /*0fb0*/  ISETP.NE.U32.AND P0, PT, RZ, UR4, PT ;  /* 0x00000004ff007c0c */ /* 0x000fc8000bf05070 */
[----:B------:R-:W-:-:S13]  /*0fc0*/  ISETP.NE.AND.EX P0, PT, RZ, UR5, PT, P0 ;  /* 0x00000005ff007c0c */ /* 0x000fda000bf05300 */
[----:B------:R-:W-:Y:S05]  /*0fd0*/  @!P0 BRA `(.L_x_12) ;  /* 0x00000000001c8947 */ /* 0x000fea0003800000 */
[----:B------:R-:W0:Y:S02]  /*0fe0*/  LDC.64 R4, c[0x0][0x598] ;  /* 0x00016600ff047b82 */ /* 0x000e240000000a00 */
[----:B0-----:R-:W2:Y:S02]  /*0ff0*/  LDG.E.64 R4, desc[UR36][R4.64] ;  /* 0x0000002404047981 */ /* 0x001ea4000c1e1b00 */
[----:B--2---:R-:W-:-:S04]  /*1000*/  ISETP.NE.U32.AND P0, PT, R4, RZ, PT ;  /* 0x000000ff0400720c */ /* 0x004fc80003f05070 */
[----:B------:R-:W-:-:S13]  /*1010*/  ISETP.NE.AND.EX P0, PT, R5, RZ, PT, P0 ;  /* 0x000000ff0500720c */ /* 0x000fda0003f05300 */
[----:B------:R-:W-:Y:S05]  /*1020*/  @!P0 BRA `(.L_x_12) ;  /* 0x0000000000088947 */ /* 0x000fea0003800000 */
[----:B------:R0:W5:Y:S01]  /*1030*/  LD.E R56, desc[UR36][R4.64] ;  /* 0x0000002404387980 */ /* 0x000162000c101900 */
[----:B------:R-:W-:Y:S05]  /*1040*/  BRA `(.L_x_13) ;  /* 0x0000000000247947 */ /* 0x000fea0003800000 */
.L_x_12:
[----:B------:R-:W-:Y:S02]  /*1050*/  ULDC.64 UR4, c[0x0][0x588] ;  /* 0x0001620000047ab9 */ /* 0x000fe40000000a00 */
[----:B------:R-:W-:-:S04]  /*1060*/  ISETP.NE.U32.AND P0, PT, RZ, UR4, PT ;  /* 0x00000004ff007c0c */ /* 0x000fc8000bf05070 */
[----:B------:R-:W-:-:S13]  /*1070*/  ISETP.NE.AND.EX P0, PT, RZ, UR5, PT, P0 ;  /* 0x00000005ff007c0c */ /* 0x000fda000bf05300 */
[----:B------:R-:W-:Y:S05]  /*1080*/  @!P0 BRA `(.L_x_14) ;  /* 0x00000000000c8947 */ /* 0x000fea0003800000 */
[----:B------:R-:W0:Y:S02]  /*1090*/  LDC.64 R56, c[0x0][0x588] ;  /* 0x00016200ff387b82 */ /* 0x000e240000000a00 */
[----:B0-----:R1:W5:Y:S01]  /*10a0*/  LDG.E R56, desc[UR36][R56.64] ;  /* 0x0000002438387981 */ /* 0x001362000c1e1900 */
[----:B------:R-:W-:Y:S05]  /*10b0*/  BRA `(.L_x_13) ;  /* 0x0000000000087947 */ /* 0x000fea0003800000 */
.L_x_14:
[----:B------:R-:W-:Y:S02]  /*10c0*/  ULDC UR4, c[0x0][0x580] ;  /* 0x0001600000047ab9 */ /* 0x000fe40000000800 */
[----:B------:R-:W-:-:S07]  /*10d0*/  IMAD.U32 R56, RZ, RZ, UR4 ;  /* 0x00000004ff387e24 */ /* 0x000fce000f8e00ff */
.L_x_13:
[----:B------:R-:W-:Y:S02]  /*10e0*/  ULDC.64 UR4, c[0x0][0x5a0] ;  /* 0x0001680000047ab9 */ /* 0x000fe40000000a00 */
[----:B------:R-:W-:-:S04]  /*10f0*/  ISETP.NE.U32.AND P0, PT, RZ, UR4, PT ;  /* 0x00000004ff007c0c */ /* 0x000fc8000bf05070 */
[----:B------:R-:W-:-:S13]  /*1100*/  ISETP.NE.AND.EX P0, PT, RZ, UR5, PT, P0 ;  /* 0x00000005ff007c0c */ /* 0x000fda000bf05300 */
[----:B------:R-:W-:Y:S05]  /*1110*/  @!P0 BRA `(.L_x_15) ;  /* 0x00000000001c8947 */ /* 0x000fea0003800000 */
[----:B0-----:R-:W0:Y:S02]  /*1120*/  LDC.64 R4, c[0x0][0x5a0] ;  /* 0x00016800ff047b82 */ /* 0x001e240000000a00 */
[----:B0-----:R-:W2:Y:S02]  /*1130*/  LDG.E.64 R4, desc[UR36][R4.64] ;  /* 0x0000002404047981 */ /* 0x001ea4000c1e1b00 */
[----:B--2---:R-:W-:-:S04]  /*1140*/  ISETP.NE.U32.AND P0, PT, R4, RZ, PT ;  /* 0x000000ff0400720c */ /* 0x004fc80003f05070 */
[----:B------:R-:W-:-:S13]  /*1150*/  ISETP.NE.AND.EX P0, PT, R5, RZ, PT, P0 ;  /* 0x000000ff0500720c */ /* 0x000fda0003f05300 */
[----:B------:R-:W-:Y:S05]  /*1160*/  @!P0 BRA `(.L_x_15) ;  /* 0x0000000000088947 */ /* 0x000fea0003800000 */
[----:B-1----:R0:W5:Y:S01]  /*1170*/  LD.E R57, desc[UR36][R4.64] ;  /* 0x0000002404397980 */ /* 0x002162000c101900 */
[----:B------:R-:W-:Y:S05]  /*1180*/  BRA `(.L_x_16) ;  /* 0x0000000000247947 */ /* 0x000fea0003800000 */
.L_x_15:
[----:B------:R-:W-:Y:S02]  /*1190*/  ULDC.64 UR4, c[0x0][0x590] ;  /* 0x0001640000047ab9 */ /* 0x000fe40000000a00 */
[----:B------:R-:W-:-:S04]  /*11a0*/  ISETP.NE.U32.AND P0, PT, RZ, UR4, PT ;  /* 0x00000004ff007c0c */ /* 0x000fc8000bf05070 */
[----:B------:R-:W-:-:S13]  /*11b0*/  ISETP.NE.AND.EX P0, PT, RZ, UR5, PT, P0 ;  /* 0x00000005ff007c0c */ /* 0x000fda000bf05300 */
[----:B------:R-:W-:Y:S05]  /*11c0*/  @!P0 BRA `(.L_x_17) ;  /* 0x00000000000c8947 */ /* 0x000fea0003800000 */
[----:B0-----:R-:W1:Y:S02]  /*11d0*/  LDC.64 R4, c[0x0][0x590] ;  /* 0x00016400ff047b82 */ /* 0x001e640000000a00 */
[----:B-1----:R1:W5:Y:S01]  /*11e0*/  LDG.E R57, desc[UR36][R4.64] ;  /* 0x0000002404397981 */ /* 0x002362000c1e1900 */
[----:B------:R-:W-:Y:S05]  /*11f0*/  BRA `(.L_x_16) ;  /* 0x0000000000087947 */ /* 0x000fea0003800000 */
.L_x_17:
[----:B------:R-:W-:Y:S02]  /*1200*/  ULDC UR4, c[0x0][0x584] ;  /* 0x0001610000047ab9 */ /* 0x000fe40000000800 */
[----:B-1----:R-:W-:-:S07]  /*1210*/  IMAD.U32 R57, RZ, RZ, UR4 ;  /* 0x00000004ff397e24 */ /* 0x002fce000f8e00ff */
.L_x_16:
[----:B------:R-:W-:-:S13]  /*1220*/  LOP3.LUT P0, RZ, R0, 0xff, RZ, 0xc0, !PT ;  /* 0x000000ff00ff7812 */ /* 0x000fda000780c0ff */
[----:B------:R-:W-:Y:S05]  /*1230*/  @!P0 EXIT ;  /* 0x000000000000894d */ /* 0x000fea0003800000 */
[----:B------:R-:W-:Y:S01]  /*1240*/  ULDC UR4, c[0x0][0x28c] ;  /* 0x0000a30000047ab9 */ /* 0x000fe20000000800 */
[----:B------:R-:W-:Y:S01]  /*1250*/  LOP3.LUT R58, R19, 0x1, RZ, 0xfc, !PT ;  /* 0x00000001133a7812 */ /* 0x000fe200078efcff */
[----:B------:R-:W-:Y:S01]  /*1260*/  UIADD3 UR4, UR4, 0x3f, URZ ;  /* 0x0000003f04047890 */ /* 0x000fe2000fffe03f */
[----:B------:R-:W-:Y:S01]  /*1270*/  UMOV UR38, URZ ;  /* 0x0000003f00267c82 */ /* 0x000fe20008000000 */
[----:B------:R-:W-:Y:S02]  /*1280*/  UMOV UR39, URZ ;  /* 0x0000003f00277c82 */ /* 0x000fe40008000000 */
[----:B------:R-:W-:-:S04]  /*1290*/  USHF.R.S32.HI UR5, URZ, 0x1f, UR4 ;  /* 0x0000001f3f057899 */ /* 0x000fc80008011404 */
[----:B------:R-:W-:-:S04]  /*12a0*/  ULEA.HI UR5, UR5, UR4, URZ, 0x6 ;  /* 0x0000000405057291 */ /* 0x000fc8000f8f303f */
[----:B------:R-:W-:-:S12]  /*12b0*/  USHF.R.S32.HI UR40, URZ, 0x6, UR5 ;  /* 0x000000063f287899 */ /* 0x000fd80008011405 */
.L_x_101:
[----:B------:R-:W-:Y:S01]  /*12c0*/  LOP3.LUT R0, R18, 0x80, RZ, 0xc0, !PT ;  /* 0x0000008012007812 */ /* 0x000fe200078ec0ff */
[----:B--2---:R-:W2:Y:S01]  /*12d0*/  S2UR UR7, SR_CgaCtaId ;  /* 0x00000000000779c3 */ /* 0x004ea20000008800 */
[----:B------:R-:W-:Y:S02]  /*12e0*/  UMOV UR6, 0x400 ;  /* 0x0000040000067882 */ /* 0x000fe40000000000 */
[----:B------:R-:W-:-:S06]  /*12f0*/  SHF.R.U32.HI R0, RZ, 0x7, R0 ;  /* 0x00000007ff007819 */ /* 0x000fcc0000011600 */
[----:B---3--:R-:W3:Y:S01]  /*1300*/  SHFL.IDX PT, R0, R0, RZ, 0x1f ;  /* 0x00001fff00007589 */ /* 0x008ee200000e0000 */
[----:B--2---:R-:W-:Y:S01]  /*1310*/  ULEA UR6, UR7, UR6, 0x18 ;  /* 0x0000000607067291 */ /* 0x004fe2000f8ec03f */
[----:B---3--:R-:W-:-:S13]  /*1320*/  R2UR UR4, R0 ;  /* 0x00000000000472ca */ /* 0x008fda00000e0000 */
[----:B------:R-:W-:-:S04]  /*1330*/  ULEA.HI UR5, UR4, UR4, URZ, 0x1 ;  /* 0x0000000404057291 */ /* 0x000fc8000f8f083f */
[----:B------:R-:W-:-:S04]  /*1340*/  ULOP3.LUT UR5, UR5, 0x7fffe, URZ, 0xc0, !UPT ;  /* 0x0007fffe05057892 */ /* 0x000fc8000f8ec03f */
[----:B------:R-:W-:-:S03]  /*1350*/  UIADD3 UR5, UR4, -UR5, URZ ;  /* 0x8000000504057290 */ /* 0x000fc6000fffe03f */
[----:B------:R-:W-:Y:S01]  /*1360*/  ULDC UR4, c[0x0][0x28c] ;  /* 0x0000a30000047ab9 */ /* 0x000fe20000000800 */
[----:B------:R-:W-:Y:S01]  /*1370*/  ULEA UR5, UR5, UR6, 0xd ;  /* 0x0000000605057291 */ /* 0x000fe2000f8e683f */
[----:B------:R-:W-:-:S03]  /*1380*/  ISETP.LT.AND P0, PT, RZ, UR4, PT ;  /* 0x00000004ff007c0c */ /* 0x000fc6000bf01270 */
[----:B------:R-:W-:-:S04]  /*1390*/  UIADD3 UR5, UR5, 0x180, URZ ;  /* 0x0000018005057890 */ /* 0x000fc8000fffe03f */
[----:B------:R-:W-:-:S04]  /*13a0*/  USHF.R.U32.HI UR5, URZ, 0x4, UR5 ;  /* 0x000000043f057899 */ /* 0x000fc80008011605 */
[----:B------:R-:W-:Y:S02]  /*13b0*/  ULOP3.LUT UR41, UR5, 0x3fff, URZ, 0xc0, !UPT ;  /* 0x00003fff05297892 */ /* 0x000fe4000f8ec03f */
[----:B01---5:R-:W-:Y:S10]  /*13c0*/  @P0 BRA `(.L_x_18) ;  /* 0x0000000000400947 */ /* 0x023ff40003800000 */
[----:B------:R-:W-:Y:S01]  /*13d0*/  MOV R0, 0x0 ;  /* 0x0000000000007802 */ /* 0x000fe20000000f00 */
[----:B------:R-:W-:Y:S01]  /*13e0*/  ULDC.64 UR4, c[0x4][0x68] ;  /* 0x01001a0000047ab9 */ /* 0x000fe20000000a00 */
[----:B------:R-:W-:Y:S01]  /*13f0*/  ULDC.64 UR6, c[0x4][0x8] ;  /* 0x0100020000067ab9 */ /* 0x000fe20000000a00 */
[----:B01----:R-:W-:Y:S01]  /*1400*/  IMAD.U32 R4, RZ, RZ, UR4 ;  /* 0x00000004ff047e24 */ /* 0x003fe2000f8e00ff */
[----:B------:R0:W1:Y:S01]  /*1410*/  LDC.64 R14, c[0x4][R0] ;  /* 0x01000000000e7b82 */ /* 0x0000620000000a00 */
[----:B------:R-:W-:Y:S01]  /*1420*/  IMAD.U32 R5, RZ, RZ, UR5 ;  /* 0x00000005ff057e24 */ /* 0x000fe2000f8e00ff */
[----:B------:R-:W-:Y:S01]  /*1430*/  ULDC.64 UR4, c[0x4][0x70] ;  /* 0x01001c0000047ab9 */ /* 0x000fe20000000a00 */
[----:B------:R-:W-:Y:S02]  /*1440*/  IMAD.U32 R10, RZ, RZ, UR6 ;  /* 0x00000006ff0a7e24 */ /* 0x000fe4000f8e00ff */
[----:B------:R-:W-:Y:S02]  /*1450*/  IMAD.U32 R6, RZ, RZ, UR4 ;  /* 0x00000004ff067e24 */ /* 0x000fe4000f8e00ff */
[----:B------:R-:W-:-:S02]  /*1460*/  IMAD.U32 R7, RZ, RZ, UR5 ;  /* 0x00000005ff077e24 */ /* 0x000fc4000f8e00ff */
[----:B------:R-:W-:Y:S02]  /*1470*/  IMAD.U32 R11, RZ, RZ, UR7 ;  /* 0x00000007ff0b7e24 */ /* 0x000fe4000f8e00ff */
[----:B------:R-:W-:Y:S02]  /*1480*/  IMAD.MOV.U32 R8, RZ, RZ, 0x1e1 ;  /* 0x000001e1ff087424 */ /* 0x000fe400078e00ff */
[----:B------:R-:W-:Y:S02]  /*1490*/  IMAD.MOV.U32 R12, RZ, RZ, 0x1 ;  /* 0x00000001ff0c7424 */ /* 0x000fe400078e00ff */
[----:B0-----:R-:W-:-:S07]  /*14a0*/  IMAD.MOV.U32 R13, RZ, RZ, RZ ;  /* 0x000000ffff0d7224 */ /* 0x001fce00078e00ff */
[----:B------:R-:W-:-:S07]  /*14b0*/  LEPC R20, `(.L_x_18) ;  /* 0x000000001014794e */ /* 0x000fce0000000000 */
[----:B-1---5:R-:W-:Y:S05]  /*14c0*/  CALL.ABS.NOINC R14 ;  /* 0x000000000e007343 */ /* 0x022fea0003c00000 */
.L_x_18:
[----:B------:R-:W-:-:S13]  /*14d0*/  ISETP.NE.AND P0, PT, R58, 0x3, PT ;  /* 0x000000033a00780c */ /* 0x000fda0003f05270 */
[----:B------:R-:W-:Y:S05]  /*14e0*/  @!P0 BRA `(.L_x_19) ;  /* 0x0000000000048947 */ /* 0x000fea0003800000 */
[----:B------:R-:W-:Y:S01]  /*14f0*/  BPT.TRAP 0x1 ;  /* 0x000000040000795c */ /* 0x000fe20000300000 */
.L_x_19:
[----:B------:R-:W2:Y:S01]  /*1500*/  S2UR UR5, SR_CgaCtaId ;  /* 0x00000000000579c3 */ /* 0x000ea20000008800 */
[----:B------:R-:W-:Y:S01]  /*1510*/  UMOV UR4, 0x400 ;  /* 0x0000040000047882 */ /* 0x000fe20000000000 */
[----:B------:R-:W-:Y:S02]  /*1520*/  IMAD.U32 R0, RZ, RZ, UR38 ;  /* 0x00000026ff007e24 */ /* 0x000fe4000f8e00ff */
[----:B------:R-:W-:-:S03]  /*1530*/  IMAD.U32 R3, RZ, RZ, UR39 ;  /* 0x00000027ff037e24 */ /* 0x000fc6000f8e00ff */
[----:B------:R-:W-:Y:S01]  /*1540*/  SHF.L.U32 R0, R0, 0x1f, RZ ;  /* 0x0000001f00007819 */ /* 0x000fe200000006ff */
[----:B--2---:R-:W-:-:S06]  /*1550*/  ULEA UR4, UR5, UR4, 0x18 ;  /* 0x0000000405047291 */ /* 0x004fcc000f8ec03f */
[----:B------:R-:W-:-:S04]  /*1560*/  IMAD.U32 R6, RZ, RZ, UR4 ;  /* 0x00000004ff067e24 */ /* 0x000fc8000f8e00ff */
[----:B------:R-:W-:-:S04]  /*1570*/  IMAD R3, R3, 0x8, R6 ;  /* 0x0000000803037824 */ /* 0x000fc800078e0206 */
[----:B------:R2:W3:Y:S01]  /*1580*/  SYNCS.PHASECHK.TRANS64.TRYWAIT P1, [R3+URZ], R0 ;  /* 0x00000000030075a7 */ /* 0x0004e2000802017f */
[----:B------:R-:W-:Y:S05]  /*1590*/  @!P0 BRA `(.L_x_20) ;  /* 0x0000000000048947 */ /* 0x000fea0003800000 */
[----:B------:R-:W-:Y:S01]  /*15a0*/  BPT.TRAP 0x1 ;  /* 0x000000040000795c */ /* 0x000fe20000300000 */
.L_x_20:
[----:B---3--:R-:W-:Y:S05]  /*15b0*/  @P1 BRA `(.L_x_21) ;  /* 0x0000000000081947 */ /* 0x008fea0003800000 */
[----:B------:R-:W3:Y:S02]  /*15c0*/  SYNCS.PHASECHK.TRANS64.TRYWAIT P1, [R3+URZ], R0 ;  /* 0x00000000030075a7 */ /* 0x000ee4000802017f */
[----:B---3--:R-:W-:Y:S05]  /*15d0*/  @!P1 BRA `(.L_x_22) ;  /* 0x0000004c00809947 */ /* 0x008fea0003800000 */
.L_x_21:
[----:B------:R-:W-:-:S04]  /*15e0*/  UISETP.LT.AND UP0, UPT, UR40, 0x1, UPT ;  /* 0x000000012800788c */ /* 0x000fc8000bf01270 */
[----:B------:R-:W-:-:S06]  /*15f0*/  USEL UR4, UR40, 0x1, UP0 ;  /* 0x0000000128047887 */ /* 0x000fcc0008000000 */
[----:B--23--:R-:W-:Y:S01]  /*1600*/  IMAD.U32 R0, RZ, RZ, UR4 ;  /* 0x00000004ff007e24 */ /* 0x00cfe2000f8e00ff */
[----:B------:R-:W-:Y:S05]  /*1610*/  WARPSYNC.ALL ;  /* 0x0000000000007948 */ /* 0x000fea0003800000 */
[----:B------:R-:W-:-:S04]  /*1620*/  IADD3 R0, -R0, UR40, RZ ;  /* 0x0000002800007c10 */ /* 0x000fc8000fffe1ff */
[----:B------:R-:W-:Y:S02]  /*1630*/  ISETP.GE.AND P1, PT, R0, 0x1, PT ;  /* 0x000000010000780c */ /* 0x000fe40003f26270 */
[----:B------:R-:W-:Y:S01]  /*1640*/  R2UR UR4, R6 ;  /* 0x00000000060472ca */ /* 0x000fe200000e0000 */
[----:B------:R-:W-:Y:S01]  /*1650*/  WARPGROUP.ARRIVE ;  /* 0x00000000000079c5 */ /* 0x000fe20000000000 */
[----:B------:R-:W-:Y:S01]  /*1660*/  UMOV UR9, 0x40000040 ;  /* 0x4000004000097882 */ /* 0x000fe20000000000 */
[----:B------:R-:W-:-:S10]  /*1670*/  UMOV UR11, 0x40000040 ;  /* 0x40000040000b7882 */ /* 0x000fd40000000000 */
[----:B------:R-:W-:-:S04]  /*1680*/  UIADD3 UR4, UR4, 0x24180, URZ ;  /* 0x0002418004047890 */ /* 0x000fc8000fffe03f */
[----:B------:R-:W-:-:S04]  /*1690*/  USHF.R.U32.HI UR4, URZ, 0x4, UR4 ;  /* 0x000000043f047899 */ /* 0x000fc80008011604 */
[----:B------:R-:W-:Y:S02]  /*16a0*/  ULOP3.LUT UR5, UR4, 0x3fff, URZ, 0xc0, !UPT ;  /* 0x00003fff04057892 */ /* 0x000fe4000f8ec03f */
[----:B------:R-:W-:Y:S02]  /*16b0*/  ULOP3.LUT UR4, UR41, 0x10000, URZ, 0xfc, !UPT ;  /* 0x0001000029047892 */ /* 0x000fe4000f8efc3f */
[----:B------:R-:W-:Y:S02]  /*16c0*/  ULOP3.LUT UR5, UR5, 0x10000, URZ, 0xfc, !UPT ;  /* 0x0001000005057892 */ /* 0x000fe4000f8efc3f */
[----:B------:R-:W-:Y:S02]  /*16d0*/  ULEA UR6, UR39, UR4, 0xa ;  /* 0x0000000427067291 */ /* 0x000fe4000f8e503f */
[----:B------:R-:W-:-:S05]  /*16e0*/  ULEA UR7, UR39, UR5, 0x9 ;  /* 0x0000000527077291 */ /* 0x000fca000f8e483f */
[----:B------:R-:W-:Y:S02]  /*16f0*/  UMOV UR8, UR6 ;  /* 0x0000000600087c82 */ /* 0x000fe40008000000 */
[----:B------:R-:W-:Y:S02]  /*1700*/  UMOV UR10, UR7 ;  /* 0x00000007000a7c82 */ /* 0x000fe40008000000 */
[----:B------:R-:W-:Y:S01]  /*1710*/  HGMMA.64x64x16.F32 R24, gdesc[UR8], RZ, !UPT, gsb0 ;  /* 0x00e00000081879f0 */ /* 0x000fe2000c0008ff */
[----:B------:R-:W-:Y:S02]  /*1720*/  UIADD3 UR8, UR6, 0x2, URZ ;  /* 0x0000000206087890 */ /* 0x000fe4000fffe03f */
[----:B------:R-:W-:Y:S01]  /*1730*/  UIADD3 UR10, UR7, 0x2, URZ ;  /* 0x00000002070a7890 */ /* 0x000fe2000fffe03f */
[----:B------:R-:W-:Y:S01]  /*1740*/  UMOV UR9, 0x40000040 ;  /* 0x4000004000097882 */ /* 0x000fe20000000000 */
[----:B------:R-:W-:Y:S01]  /*1750*/  UMOV UR11, 0x40000040 ;  /* 0x40000040000b7882 */ /* 0x000fe20000000000 */
[----:B------:R-:W-:-:S02]  /*1760*/  WARPGROUP.DEPBAR.LE gsb0, 0x0 ;  /* 0x00008000000079c5 */ /* 0x000fc40000010000 */
[----:B------:R-:W-:-:S06]  /*1770*/  WARPGROUP.ARRIVE ;  /* 0x00000000000079c5 */ /* 0x000fcc0000000000 */
[----:B------:R-:W-:Y:S01]  /*1780*/  HGMMA.64x64x16.F32 R24, gdesc[UR8], R24, gsb0 ;  /* 0x00e00000081879f0 */ /* 0x000fe20008000818 */
[----:B------:R-:W-:Y:S02]  /*1790*/  UIADD3 UR8, UR6, 0x4, URZ ;  /* 0x0000000406087890 */ /* 0x000fe4000fffe03f */
[----:B------:R-:W-:Y:S01]  /*17a0*/  UIADD3 UR10, UR7, 0x4, URZ ;  /* 0x00000004070a7890 */ /* 0x000fe2000fffe03f */
[----:B------:R-:W-:Y:S01]  /*17b0*/  UMOV UR9, 0x40000040 ;  /* 0x4000004000097882 */ /* 0x000fe20000000000 */
[----:B------:R-:W-:Y:S01]  /*17c0*/  UMOV UR11, 0x40000040 ;  /* 0x40000040000b7882 */ /* 0x000fe20000000000 */
[----:B------:R-:W-:Y:S02]  /*17d0*/  WARPGROUP.DEPBAR.LE gsb0, 0x0 ;  /* 0x00008000000079c5 */ /* 0x000fe40000010000 */
        /* <DEDUP_REMOVED lines=8> */
[----:B------:R-:W-:Y:S03]  /*1860*/  HGMMA.64x64x16.F32 R24, gdesc[UR8], R24, gsb0 ;  /* 0x00e00000081879f0 */ /* 0x000fe60008000818 */
[----:B------:R-:W-:Y:S02]  /*1870*/  WARPGROUP.DEPBAR.LE gsb0, 0x0 ;  /* 0x00008000000079c5 */ /* 0x000fe40000010000 */
[----:B------:R-:W-:Y:S05]  /*1880*/  @!P1 BRA `(.L_x_23) ;  /* 0x0000000400249947 */ /* 0x000fea0003800000 */
[----:B------:R-:W-:Y:S02]  /*1890*/  UIADD3 UR6, UR39, 0x1, URZ ;  /* 0x0000000127067890 */ /* 0x000fe4000fffe03f */
[----:B------:R-:W-:Y:S02]  /*18a0*/  IMAD.U32 R3, RZ, RZ, UR39 ;  /* 0x00000027ff037e24 */ /* 0x000fe4000f8e00ff */
[----:B------:R-:W-:-:S04]  /*18b0*/  UISETP.NE.AND UP0, UPT, UR6, 0x9, UPT ;  /* 0x000000090600788c */ /* 0x000fc8000bf05270 */
[----:B------:R-:W-:Y:S02]  /*18c0*/  USEL UR7, URZ, 0x1, UP0 ;  /* 0x000000013f077887 */ /* 0x000fe40008000000 */
[----:B------:R-:W-:Y:S02]  /*18d0*/  USEL UR6, UR6, URZ, UP0 ;  /* 0x0000003f06067287 */ /* 0x000fe40008000000 */
[----:B------:R-:W-:-:S06]  /*18e0*/  ULOP3.LUT UR7, UR38, UR7, URZ, 0x3c, !UPT ;  /* 0x0000000726077292 */ /* 0x000fcc000f8e3c3f */
[----:B------:R-:W-:-:S07]  /*18f0*/  IMAD.U32 R7, RZ, RZ, UR7 ;  /* 0x00000007ff077e24 */ /* 0x000fce000f8e00ff */
.L_x_30:
[----:B------:R-:W-:Y:S05]  /*1900*/  @!P0 BRA `(.L_x_24) ;  /* 0x0000000000048947 */ /* 0x000fea0003800000 */
[----:B------:R-:W-:Y:S01]  /*1910*/  BPT.TRAP 0x1 ;  /* 0x000000040000795c */ /* 0x000fe20000300000 */
.L_x_24:
[----:B------:R-:W2:Y:S01]  /*1920*/  S2UR UR8, SR_CgaCtaId ;  /* 0x00000000000879c3 */ /* 0x000ea20000008800 */
[----:B------:R-:W-:Y:S01]  /*1930*/  UMOV UR7, 0x400 ;  /* 0x0000040000077882 */ /* 0x000fe20000000000 */
[----:B01----:R-:W-:Y:S01]  /*1940*/  IMAD.U32 R5, RZ, RZ, UR6 ;  /* 0x00000006ff057e24 */ /* 0x003fe2000f8e00ff */
[----:B------:R-:W-:Y:S01]  /*1950*/  SHF.L.U32 R4, R7, 0x1f, RZ ;  /* 0x0000001f07047819 */ /* 0x000fe200000006ff */
[----:B--2---:R-:W-:-:S06]  /*1960*/  ULEA UR7, UR8, UR7, 0x18 ;  /* 0x0000000708077291 */ /* 0x004fcc000f8ec03f */
[----:B------:R-:W-:-:S04]  /*1970*/  IMAD.U32 R6, RZ, RZ, UR7 ;  /* 0x00000007ff067e24 */ /* 0x000fc8000f8e00ff */
[----:B------:R-:W-:-:S04]  /*1980*/  IMAD R5, R5, 0x8, R6 ;  /* 0x0000000805057824 */ /* 0x000fc800078e0206 */
[----:B------:R0:W1:Y:S01]  /*1990*/  SYNCS.PHASECHK.TRANS64.TRYWAIT P1, [R5+URZ], R4 ;  /* 0x00000004050075a7 */ /* 0x000062000802017f */
[----:B------:R-:W-:Y:S05]  /*19a0*/  @!P0 BRA `(.L_x_25) ;  /* 0x0000000000048947 */ /* 0x000fea0003800000 */
[----:B------:R-:W-:Y:S01]  /*19b0*/  BPT.TRAP 0x1 ;  /* 0x000000040000795c */ /* 0x000fe20000300000 */
.L_x_25:
[----:B-1----:R-:W-:Y:S05]  /*19c0*/  @P1 BRA `(.L_x_26) ;  /* 0x0000000000081947 */ /* 0x002fea0003800000 */
[----:B------:R-:W1:Y:S02]  /*19d0*/  SYNCS.PHASECHK.TRANS64.TRYWAIT P1, [R5+URZ], R4 ;  /* 0x00000004050075a7 */ /* 0x000e64000802017f */
[----:B-1----:R-:W-:Y:S05]  /*19e0*/  @!P1 BRA `(.L_x_27) ;  /* 0x0000004800909947 */ /* 0x002fea0003800000 */
.L_x_26:
[----:B------:R-:W-:Y:S01]  /*19f0*/  ULEA UR7, UR6, UR4, 0xa ;  /* 0x0000000406077291 */ /* 0x000fe2000f8e503f */
[----:B------:R-:W-:Y:S01]  /*1a00*/  WARPGROUP.ARRIVE ;  /* 0x00000000000079c5 */ /* 0x000fe20000000000 */
[----:B------:R-:W-:Y:S01]  /*1a10*/  ULEA UR12, UR6, UR5, 0x9 ;  /* 0x00000005060c7291 */ /* 0x000fe2000f8e483f */
[----:B------:R-:W-:Y:S01]  /*1a20*/  UMOV UR9, 0x40000040 ;  /* 0x4000004000097882 */ /* 0x000fe20000000000 */
[----:B------:R-:W-:-:S03]  /*1a30*/  UMOV UR11, 0x40000040 ;  /* 0x40000040000b7882 */ /* 0x000fc60000000000 */
[----:B------:R-:W-:Y:S02]  /*1a40*/  UMOV UR8, UR7 ;  /* 0x0000000700087c82 */ /* 0x000fe40008000000 */
[----:B------:R-:W-:Y:S02]  /*1a50*/  UMOV UR10, UR12 ;  /* 0x0000000c000a7c82 */ /* 0x000fe40008000000 */
[----:B------:R-:W-:Y:S01]  /*1a60*/  HGMMA.64x64x16.F32 R24, gdesc[UR8], R24, gsb0 ;  /* 0x00e00000081879f0 */ /* 0x000fe20008000818 */
        /* <DEDUP_REMOVED lines=23> */
[----:B------:R-:W-:Y:S01]  /*1be0*/  BPT.TRAP 0x1 ;  /* 0x000000040000795c */ /* 0x000fe20000300000 */
.L_x_28:
[----:B------:R-:W-:-:S13]  /*1bf0*/  ISETP.NE.AND P1, PT, R23, RZ, PT ;  /* 0x000000ff1700720c */ /* 0x000fda0003f25270 */
[----:B01----:R-:W-:-:S04]  /*1c00*/  @P1 IMAD R4, R3, 0x8, R6 ;  /* 0x0000000803041824 */ /* 0x003fc800078e0206 */
[----:B------:R-:W-:-:S05]  /*1c10*/  @P1 VIADD R5, R4, 0x48 ;  /* 0x0000004804051836 */ /* 0x000fca0000000000 */
[----:B------:R-:W-:-:S04]  /*1c20*/  @P1 PRMT R5, R22, 0x654, R5 ;  /* 0x0000065416051816 */ /* 0x000fc80000000005 */
[----:B------:R0:W-:Y:S01]  /*1c30*/  @P1 SYNCS.ARRIVE.TRANS64.RED.A1T0 RZ, [R5+URZ], RZ ;  /* 0x000000ff05ff19a7 */ /* 0x0001e2000810043f */
[----:B------:R-:W-:-:S13]  /*1c40*/  ISETP.GT.U32.AND P1, PT, R19, 0x1, PT ;  /* 0x000000011300780c */ /* 0x000fda0003f24070 */
[----:B0-----:R-:W-:Y:S05]  /*1c50*/  @P1 BRA `(.L_x_29) ;  /* 0x0000000000041947 */ /* 0x001fea0003800000 */
[----:B------:R-:W-:Y:S01]  /*1c60*/  BPT.TRAP 0x1 ;  /* 0x000000040000795c */ /* 0x000fe20000300000 */
.L_x_29:
[----:B------:R-:W-:Y:S01]  /*1c70*/  UIADD3 UR6, UR6, 0x1, URZ ;  /* 0x0000000106067890 */ /* 0x000fe2000fffe03f */
[C---:B------:R-:W-:Y:S01]  /*1c80*/  ISETP.GT.AND P2, PT, R0.reuse, 0x1, PT ;  /* 0x000000010000780c */ /* 0x040fe20003f44270 */
[----:B------:R-:W-:Y:S02]  /*1c90*/  VIADD R3, R3, 0x1 ;  /* 0x0000000103037836 */ /* 0x000fe40000000000 */
[----:B------:R-:W-:Y:S01]  /*1ca0*/  UISETP.NE.AND UP0, UPT, UR6, 0x9, UPT ;  /* 0x000000090600788c */ /* 0x000fe2000bf05270 */
[----:B------:R-:W-:Y:S02]  /*1cb0*/  VIADD R0, R0, 0xffffffff ;  /* 0xffffffff00007836 */ /* 0x000fe40000000000 */
[C---:B------:R-:W-:Y:S01]  /*1cc0*/  ISETP.NE.AND P1, PT, R3.reuse, 0x9, PT ;  /* 0x000000090300780c */ /* 0x040fe20003f25270 */
[----:B------:R-:W-:Y:S02]  /*1cd0*/  USEL UR7, URZ, 0x1, UP0 ;  /* 0x000000013f077887 */ /* 0x000fe40008000000 */
[----:B------:R-:W-:Y:S01]  /*1ce0*/  USEL UR6, UR6, URZ, UP0 ;  /* 0x0000003f06067287 */ /* 0x000fe20008000000 */
[----:B------:R-:W-:-:S03]  /*1cf0*/  SEL R3, R3, RZ, P1 ;  /* 0x000000ff03037207 */ /* 0x000fc60000800000 */
[----:B------:R-:W-:Y:S01]  /*1d00*/  LOP3.LUT R7, R7, UR7, RZ, 0x3c, !PT ;  /* 0x0000000707077c12 */ /* 0x000fe2000f8e3cff */
[----:B------:R-:W-:Y:S07]  /*1d10*/  @P2 BRA `(.L_x_30) ;  /* 0xfffffff800f82947 */ /* 0x000fee000383ffff */
.L_x_23:
[----:B------:R-:W2:Y:S02]  /*1d20*/  LDC R0, c[0x0][0x28c] ;  /* 0x0000a300ff007b82 */ /* 0x000ea40000000800 */
[----:B--2---:R-:W-:-:S13]  /*1d30*/  ISETP.GE.AND P1, PT, R0, 0x1, PT ;  /* 0x000000010000780c */ /* 0x004fda0003f26270 */
[----:B------:R-:W-:Y:S05]  /*1d40*/  @!P1 BRA `(.L_x_31) ;  /* 0x0000000000509947 */ /* 0x000fea0003800000 */
[----:B------:R-:W-:Y:S05]  /*1d50*/  @!P0 BRA `(.L_x_32) ;  /* 0x0000000000048947 */ /* 0x000fea0003800000 */
[----:B------:R-:W-:Y:S01]  /*1d60*/  BPT.TRAP 0x1 ;  /* 0x000000040000795c */ /* 0x000fe20000300000 */
.L_x_32:
[----:B------:R-:W-:Y:S01]  /*1d70*/  ISETP.NE.AND P0, PT, R23, RZ, PT ;  /* 0x000000ff1700720c */ /* 0x000fe20003f05270 */
[----:B------:R-:W-:Y:S01]  /*1d80*/  BSSY B0, `(.L_x_33) ;  /* 0x000000e000007945 */ /* 0x000fe20003800000 */
[----:B------:R-:W-:-:S11]  /*1d90*/  ISETP.GT.U32.AND P1, PT, R19, 0x1, PT ;  /* 0x000000011300780c */ /* 0x000fd60003f24070 */
[----:B------:R-:W-:Y:S05]  /*1da0*/  @!P0 BRA `(.L_x_34) ;  /* 0x00000000002c8947 */ /* 0x000fea0003800000 */
[----:B------:R-:W-:-:S04]  /*1db0*/  UISETP.LT.AND UP0, UPT, UR40, 0x1, UPT ;  /* 0x000000012800788c */ /* 0x000fc8000bf01270 */
[----:B------:R-:W-:-:S04]  /*1dc0*/  USEL UR6, UR40, 0x1, UP0 ;  /* 0x0000000128067887 */ /* 0x000fc80008000000 */
[----:B------:R-:W-:-:S04]  /*1dd0*/  UIADD3 UR6, UR39, UR40, -UR6 ;  /* 0x0000002827067290 */ /* 0x000fc8000fffe806 */
[----:B------:R-:W-:-:S04]  /*1de0*/  UIMAD.WIDE.U32 UR4, UR6, 0x38e38e39, URZ ;  /* 0x38e38e39060478a5 */ /* 0x000fc8000f8e003f */
[----:B------:R-:W-:-:S04]  /*1df0*/  USHF.R.U32.HI UR4, URZ, 0x1, UR5 ;  /* 0x000000013f047899 */ /* 0x000fc80008011605 */
[----:B------:R-:W-:-:S06]  /*1e00*/  UIMAD UR6, UR4, -0x9, UR6 ;  /* 0xfffffff7040678a4 */ /* 0x000fcc000f8e0206 */
[----:B------:R-:W-:-:S04]  /*1e10*/  IMAD.U32 R3, RZ, RZ, UR6 ;  /* 0x00000006ff037e24 */ /* 0x000fc8000f8e00ff */
[----:B------:R-:W-:-:S04]  /*1e20*/  IMAD R0, R3, 0x8, R6 ;  /* 0x0000000803007824 */ /* 0x000fc800078e0206 */
[----:B------:R-:W-:-:S05]  /*1e30*/  VIADD R3, R0, 0x48 ;  /* 0x0000004800037836 */ /* 0x000fca0000000000 */
[----:B------:R-:W-:-:S04]  /*1e40*/  PRMT R3, R22, 0x654, R3 ;  /* 0x0000065416037816 */ /* 0x000fc80000000003 */
[----:B------:R2:W-:Y:S03]  /*1e50*/  SYNCS.ARRIVE.TRANS64.RED.A1T0 RZ, [R3+URZ], RZ ;  /* 0x000000ff03ff79a7 */ /* 0x0005e6000810043f */
.L_x_34:
[----:B------:R-:W-:Y:S05]  /*1e60*/  BSYNC B0 ;  /* 0x0000000000007941 */ /* 0x000fea0003800000 */
.L_x_33:
[----:B------:R-:W-:Y:S05]  /*1e70*/  @P1 BRA `(.L_x_31) ;  /* 0x0000000000041947 */ /* 0x000fea0003800000 */
[----:B------:R-:W-:Y:S01]  /*1e80*/  BPT.TRAP 0x1 ;  /* 0x000000040000795c */ /* 0x000fe20000300000 */
.L_x_31:
[----:B------:R-:W3:Y:S01]  /*1e90*/  LDC R6, c[0x0][0x288] ;  /* 0x0000a200ff067b82 */ /* 0x000ee20000000800 */
[--C-:B------:R-:W-:Y:S01]  /*1ea0*/  SHF.R.U32.HI R0, RZ, 0x2, R18.reuse ;  /* 0x00000002ff007819 */ /* 0x100fe20000011612 */
[----:B------:R-:W-:Y:S01]  /*1eb0*/  IMAD.SHL.U32 R61, R61, 0x40, RZ ;  /* 0x000000403d3d7824 */ /* 0x000fe200078e00ff */
[----:B01----:R-:W-:Y:S01]  /*1ec0*/  SHF.R.U32.HI R5, RZ, 0x7, R18 ;  /* 0x00000007ff057819 */ /* 0x003fe20000011612 */
[----:B------:R-:W-:Y:S01]  /*1ed0*/  UIADD3 UR39, UR40, UR39, URZ ;  /* 0x0000002728277290 */ /* 0x000fe2000fffe03f */
[----:B--2---:R-:W-:Y:S01]  /*1ee0*/  LOP3.LUT R3, R0, 0x7, RZ, 0xc0, !PT ;  /* 0x0000000700037812 */ /* 0x004fe200078ec0ff */
[C---:B------:R-:W-:Y:S01]  /*1ef0*/  IMAD.SHL.U32 R10, R18.reuse, 0x2, RZ ;  /* 0x00000002120a7824 */ /* 0x040fe200078e00ff */
[----:B------:R-:W-:Y:S01]  /*1f00*/  LOP3.LUT R0, R5, 0x1, RZ, 0xc0, !PT ;  /* 0x0000000105007812 */ /* 0x000fe200078ec0ff */
[----:B------:R-:W-:Y:S01]  /*1f10*/  UISETP.GT.U32.AND UP0, UPT, UR39, 0x8, UPT ;  /* 0x000000082700788c */ /* 0x000fe2000bf04070 */
[C---:B------:R-:W-:Y:S01]  /*1f20*/  LOP3.LUT R5, R18.reuse, 0x3, RZ, 0xc0, !PT ;  /* 0x0000000312057812 */ /* 0x040fe200078ec0ff */
[----:B------:R-:W-:Y:S01]  /*1f30*/  ULDC UR7, c[0x0][0x284] ;  /* 0x0000a10000077ab9 */ /* 0x000fe20000000800 */
[----:B------:R-:W-:Y:S01]  /*1f40*/  LOP3.LUT R4, R18, 0x60, RZ, 0xc0, !PT ;  /* 0x0000006012047812 */ /* 0x000fe200078ec0ff */
[----:B------:R-:W-:Y:S01]  /*1f50*/  IMAD.SHL.U32 R8, R0, 0x40, RZ ;  /* 0x0000004000087824 */ /* 0x000fe200078e00ff */
[----:B------:R-:W-:Y:S01]  /*1f60*/  UISETP.LT.U32.AND UP0, UPT, UR40, 0x9, UP0 ;  /* 0x000000092800788c */ /* 0x000fe20008701070 */
[----:B------:R-:W-:Y:S01]  /*1f70*/  SHF.R.S32.HI R15, RZ, 0x1f, R59 ;  /* 0x0000001fff0f7819 */ /* 0x000fe2000001143b */
[----:B------:R-:W-:Y:S01]  /*1f80*/  UISETP.GE.U32.AND UP1, UPT, UR40, 0x9, UPT ;  /* 0x000000092800788c */ /* 0x000fe2000bf26070 */
[----:B------:R-:W-:Y:S01]  /*1f90*/  SHF.R.U32.HI R4, RZ, 0x1, R4 ;  /* 0x00000001ff047819 */ /* 0x000fe20000011604 */
[----:B------:R-:W-:Y:S01]  /*1fa0*/  ULDC.64 UR8, c[0x0][0x5d0] ;  /* 0x0001740000087ab9 */ /* 0x000fe20000000a00 */
[C---:B------:R-:W-:Y:S01]  /*1fb0*/  LOP3.LUT R10, R61.reuse, 0x6, R10, 0xf8, !PT ;  /* 0x000000063d0a7812 */ /* 0x040fe200078ef80a */
[----:B------:R-:W-:Y:S01]  /*1fc0*/  UIMAD.WIDE.U32 UR4, UR39, 0x38e38e39, URZ ;  /* 0x38e38e39270478a5 */ /* 0x000fe2000f8e003f */
[--C-:B------:R-:W-:Y:S01]  /*1fd0*/  IADD3 R7, RZ, -R4, -R3.reuse ;  /* 0x80000004ff077210 */ /* 0x100fe20007ffe803 */
[----:B------:R-:W-:Y:S01]  /*1fe0*/  USEL UR6, URZ, 0x1, !UP0 ;  /* 0x000000013f067887 */ /* 0x000fe2000c000000 */
[----:B------:R-:W-:Y:S01]  /*1ff0*/  LOP3.LUT R3, R8, 0x40, R3, 0xe2, !PT ;  /* 0x0000004008037812 */ /* 0x000fe200078ee203 */
[C---:B------:R-:W-:Y:S01]  /*2000*/  IMAD.WIDE R8, R60.reuse, 0x80, RZ ;  /* 0x000000803c087825 */ /* 0x040fe200078e02ff */
[----:B---3--:R-:W-:Y:S01]  /*2010*/  ISETP.GE.AND P0, PT, R61, R6, PT ;  /* 0x000000063d00720c */ /* 0x008fe20003f06270 */
[----:B------:R-:W-:Y:S01]  /*2020*/  USHF.R.U32.HI UR4, URZ, 0x1, UR5 ;  /* 0x000000013f047899 */ /* 0x000fe20008011605 */
[----:B------:R-:W-:Y:S01]  /*2030*/  SHF.R.S32.HI R11, RZ, 0x1f, R10 ;  /* 0x0000001fff0b7819 */ /* 0x000fe2000001140a */
[----:B------:R-:W-:Y:S01]  /*2040*/  IMAD R12, R5, -0x2, R6 ;  /* 0xfffffffe050c7824 */ /* 0x000fe200078e0206 */
[----:B------:R-:W-:Y:S01]  /*2050*/  ULOP3.LUT UR38, UR38, UR6, URZ, 0x3c, !UPT ;  /* 0x0000000626267292 */ /* 0x000fe2000f8e3c3f */
[----:B------:R-:W-:Y:S01]  /*2060*/  IMAD.SHL.U32 R5, R60, 0x80, RZ ;  /* 0x000000803c057824 */ /* 0x000fe200078e00ff */
[----:B------:R-:W-:Y:S01]  /*2070*/  LOP3.LUT R73, R8, R3, R4, 0xfe, !PT ;  /* 0x0000000308497212 */ /* 0x000fe200078efe04 */
[----:B------:R-:W-:Y:S01]  /*2080*/  IMAD R6, R15, UR8, RZ ;  /* 0x000000080f067c24 */ /* 0x000fe2000f8e02ff */
[----:B------:R-:W-:Y:S01]  /*2090*/  UIMAD UR39, UR4, -0x9, UR39 ;  /* 0xfffffff7042778a4 */ /* 0x000fe2000f8e0227 */
[----:B------:R-:W-:Y:S01]  /*20a0*/  IMAD R0, R0, -0x40, R7 ;  /* 0xffffffc000007824 */ /* 0x000fe200078e0207 */
[----:B------:R-:W-:Y:S01]  /*20b0*/  ISETP.GE.OR P0, PT, R5, UR7, P0 ;  /* 0x0000000705007c0c */ /* 0x000fe20008706670 */
[C---:B------:R-:W-:Y:S01]  /*20c0*/  IMAD R13, R59.reuse, UR9, R6 ;  /* 0x000000093b0d7c24 */ /* 0x040fe2000f8e0206 */
[----:B------:R-:W-:Y:S01]  /*20d0*/  @UP1 ULOP3.LUT UR38, UR38, 0x1, UR4, 0x78, !UPT ;  /* 0x0000000126261892 */ /* 0x000fe2000f8e7804 */
[----:B------:R-:W-:Y:S01]  /*20e0*/  IMAD.WIDE.U32 R6, R59, UR8, R10 ;  /* 0x000000083b067c25 */ /* 0x000fe2000f8e000a */
[----:B------:R-:W-:-:S03]  /*20f0*/  IADD3 R3, -R5, UR7, R0 ;  /* 0x0000000705037c10 */ /* 0x000fc6000fffe100 */
[----:B------:R-:W-:Y:S02]  /*2100*/  IMAD.IADD R7, R7, 0x1, R13 ;  /* 0x0000000107077824 */ /* 0x000fe400078e020d */
[----:B------:R-:W-:Y:S02]  /*2110*/  IMAD.IADD R4, R12, 0x1, -R61 ;  /* 0x000000010c047824 */ /* 0x000fe400078e0a3d */
[----:B------:R-:W-:Y:S02]  /*2120*/  IMAD.MOV.U32 R0, RZ, RZ, -0x1 ;  /* 0xffffffffff007424 */ /* 0x000fe400078e00ff */
[----:B------:R-:W-:Y:S05]  /*2130*/  @P0 BRA `(.L_x_35) ;  /* 0x0000002000a40947 */ /* 0x000fea0003800000 */
[----:B------:R-:W0:Y:S01]  /*2140*/  LDC.64 R66, c[0x0][0x5c8] ;  /* 0x00017200ff427b82 */ /* 0x000e220000000a00 */
[----:B-----5:R-:W-:Y:S01]  /*2150*/  FSETP.NEU.AND P0, PT, R57, RZ, PT ;  /* 0x000000ff3900720b */ /* 0x020fe20003f0d000 */
[----:B------:R-:W-:Y:S01]  /*2160*/  BSSY B0, `(.L_x_35) ;  /* 0x0000226000007945 */ /* 0x000fe20003800000 */
[----:B------:R-:W-:-:S04]  /*2170*/  ISETP.GT.AND P2, PT, R4, RZ, PT ;  /* 0x000000ff0400720c */ /* 0x000fc80003f44270 */
[----:B------:R-:W-:Y:S01]  /*2180*/  ISETP.GT.AND P1, PT, R3, RZ, P2 ;  /* 0x000000ff0300720c */ /* 0x000fe20001724270 */
[-C--:B0-----:R-:W-:Y:S02]  /*2190*/  IMAD R12, R9, R66.reuse, RZ ;  /* 0x00000042090c7224 */ /* 0x081fe400078e02ff */
[----:B------:R-:W-:-:S04]  /*21a0*/  IMAD.WIDE.U32 R60, R73, R66, R6 ;  /* 0x00000042493c7225 */ /* 0x000fc800078e0006 */
[----:B------:R-:W-:-:S04]  /*21b0*/  IMAD R5, R73, R67, R12 ;  /* 0x0000004349057224 */ /* 0x000fc800078e020c */
[----:B------:R-:W-:Y:S01]  /*21c0*/  IMAD.IADD R75, R61, 0x1, R5 ;  /* 0x000000013d4b7824 */ /* 0x000fe200078e0205 */
[----:B------:R-:W-:Y:S06]  /*21d0*/  @!P0 BRA `(.L_x_36) ;  /* 0x0000001400e88947 */ /* 0x000fec0003800000 */
[----:B------:R-:W0:Y:S01]  /*21e0*/  LDC.64 R64, c[0x0][0x5b8] ;  /* 0x00016e00ff407b82 */ /* 0x000e220000000a00 */
[----:B------:R-:W-:-:S07]  /*21f0*/  ULDC.64 UR4, c[0x0][0x5c0] ;  /* 0x0001700000047ab9 */ /* 0x000fce0000000a00 */
[----:B------:R-:W1:Y:S08]  /*2200*/  LDC.64 R68, c[0x0][0x5b0] ;  /* 0x00016c00ff447b82 */ /* 0x000e700000000a00 */
[----:B------:R-:W2:Y:S01]  /*2210*/  LDC.64 R70, c[0x0][0x5a8] ;  /* 0x00016a00ff467b82 */ /* 0x000ea20000000a00 */
[-C--:B0-----:R-:W-:Y:S02]  /*2220*/  IMAD R6, R15, R64.reuse, RZ ;  /* 0x000000400f067224 */ /* 0x081fe400078e02ff */
[----:B------:R-:W-:-:S04]  /*2230*/  IMAD.WIDE.U32 R62, R59, R64, R10 ;  /* 0x000000403b3e7225 */ /* 0x000fc800078e000a */
[----:B------:R-:W-:Y:S02]  /*2240*/  IMAD R61, R59, R65, R6 ;  /* 0x000000413b3d7224 */ /* 0x000fe400078e0206 */
[-C--:B-1----:R-:W-:Y:S02]  /*2250*/  IMAD R8, R9, R68.reuse, RZ ;  /* 0x0000004409087224 */ /* 0x082fe400078e02ff */
[----:B------:R-:W-:Y:S02]  /*2260*/  IMAD.IADD R13, R63, 0x1, R61 ;  /* 0x000000013f0d7824 */ /* 0x000fe400078e023d */
[----:B------:R-:W-:Y:S02]  /*2270*/  IMAD.MOV.U32 R12, RZ, RZ, R62 ;  /* 0x000000ffff0c7224 */ /* 0x000fe400078e003e */
[C---:B------:R-:W-:Y:S02]  /*2280*/  IMAD R65, R73.reuse, R69, R8 ;  /* 0x0000004549417224 */ /* 0x040fe400078e0208 */
[----:B------:R-:W-:-:S04]  /*2290*/  IMAD.WIDE.U32 R6, R73, R68, R12 ;  /* 0x0000004449067225 */ /* 0x000fc800078e000c */
[----:B------:R-:W-:Y:S01]  /*22a0*/  IMAD.IADD R5, R7, 0x1, R65 ;  /* 0x0000000107057824 */ /* 0x000fe200078e0241 */
[----:B--2---:R-:W-:-:S04]  /*22b0*/  LEA R14, P0, R6, R70, 0x1 ;  /* 0x00000046060e7211 */ /* 0x004fc800078008ff */
[----:B------:R-:W-:-:S05]  /*22c0*/  LEA.HI.X R15, R6, R71, R5, 0x1, P0 ;  /* 0x00000047060f7211 */ /* 0x000fca00000f0c05 */
[----:B------:R0:W2:Y:S01]  /*22d0*/  @P1 LDG.E.LTC128B.U16 R5, desc[UR36][R14.64] ;  /* 0x000000240e051981 */ /* 0x0000a2000c1e1520 */
[----:B------:R-:W-:Y:S01]  /*22e0*/  IMAD.WIDE.U32 R6, R73, R68, R10 ;  /* 0x0000004449067225 */ /* 0x000fe200078e000a */
[----:B------:R-:W-:Y:S03]  /*22f0*/  BSSY B1, `(.L_x_37) ;  /* 0x0000013000017945 */ /* 0x000fe60003800000 */
[----:B------:R-:W-:Y:S02]  /*2300*/  IMAD.IADD R7, R65, 0x1, R7 ;  /* 0x0000000141077824 */ /* 0x000fe400078e0207 */
[----:B------:R-:W-:Y:S01]  /*2310*/  IMAD.WIDE.U32 R20, R59, R64, R6 ;  /* 0x000000403b147225 */ /* 0x000fe200078e0006 */
[----:B0-----:R-:W-:-:S03]  /*2320*/  SHF.L.U64.HI R15, R68, 0x3, R69 ;  /* 0x00000003440f7819 */ /* 0x001fc60000010245 */
[----:B------:R-:W-:Y:S01]  /*2330*/  IMAD.IADD R7, R61, 0x1, R21 ;  /* 0x000000013d077824 */ /* 0x000fe200078e0215 */
[----:B------:R-:W-:Y:S01]  /*2340*/  LEA R6, P4, R20, R70, 0x1 ;  /* 0x0000004614067211 */ /* 0x000fe200078808ff */
[----:B------:R-:W-:-:S03]  /*2350*/  IMAD.SHL.U32 R14, R68, 0x8, RZ ;  /* 0x00000008440e7824 */ /* 0x000fc600078e00ff */
[----:B------:R-:W-:Y:S01]  /*2360*/  LEA.HI.X R7, R20, R71, R7, 0x1, P4 ;  /* 0x0000004714077211 */ /* 0x000fe200020f0c07 */
[----:B--2---:R-:W-:-:S05]  /*2370*/  HADD2.F32 R8, -RZ, R5.H0_H0 ;  /* 0x20000005ff087230 */ /* 0x004fca0000004100 */
[----:B------:R-:W-:Y:S01]  /*2380*/  FMUL R9, R8, R57 ;  /* 0x0000003908097220 */ /* 0x000fe20000400000 */
[----:B------:R-:W-:-:S03]  /*2390*/  LEA R8, P0, R60, UR4, 0x1 ;  /* 0x000000043c087c11 */ /* 0x000fc6000f8008ff */
[----:B------:R-:W-:Y:S01]  /*23a0*/  FFMA R24, R24, R56, R9 ;  /* 0x0000003818187223 */ /* 0x000fe20000000009 */
[----:B------:R-:W-:Y:S02]  /*23b0*/  LEA.HI.X R9, R60, UR5, R75, 0x1, P0 ;  /* 0x000000053c097c11 */ /* 0x000fe400080f0c4b */
[----:B------:R-:W-:Y:S02]  /*23c0*/  ISETP.GT.AND P0, PT, R4, 0x1, PT ;  /* 0x000000010400780c */ /* 0x000fe40003f04270 */
[----:B------:R-:W-:Y:S02]  /*23d0*/  F2FP.F16.F32.PACK_AB R24, RZ, R24 ;  /* 0x00000018ff18723e */ /* 0x000fe400000000ff */
[----:B------:R-:W-:-:S03]  /*23e0*/  ISETP.GT.AND P3, PT, R3, RZ, P0 ;  /* 0x000000ff0300720c */ /* 0x000fc60000764270 */
[----:B------:R0:W-:Y:S10]  /*23f0*/  @P1 STG.E.U16 desc[UR36][R8.64], R24 ;  /* 0x0000001808001986 */ /* 0x0001f4000c101524 */
[----:B------:R-:W-:Y:S05]  /*2400*/  @!P3 BRA `(.L_x_38) ;  /* 0x000000000004b947 */ /* 0x000fea0003800000 */
[----:B------:R1:W5:Y:S02]  /*2410*/  LDG.E.LTC128B.U16 R5, desc[UR36][R6.64+0x2] ;  /* 0x0000022406057981 */ /* 0x000364000c1e1520 */
.L_x_38:
[----:B------:R-:W-:Y:S05]  /*2420*/  BSYNC B1 ;  /* 0x0000000000017941 */ /* 0x000fea0003800000 */
.L_x_37:
[----:B-----5:R-:W-:Y:S01]  /*2430*/  HADD2.F32 R12, -RZ, R5.H0_H0 ;  /* 0x20000005ff0c7230 */ /* 0x020fe20000004100 */
[----:B------:R-:W-:Y:S01]  /*2440*/  ISETP.GT.AND P2, PT, R3, 0x8, P2 ;  /* 0x000000080300780c */ /* 0x000fe20001744270 */
[----:B------:R-:W-:Y:S01]  /*2450*/  IMAD.WIDE.U32 R20, R73, R68, R14 ;  /* 0x0000004449147225 */ /* 0x000fe200078e000e */
[----:B0-----:R-:W-:-:S03]  /*2460*/  PRMT R24, R5, 0x7610, R24 ;  /* 0x0000761005187816 */ /* 0x001fc60000000018 */
[----:B------:R-:W-:Y:S01]  /*2470*/  FMUL R12, R12, R57 ;  /* 0x000000390c0c7220 */ /* 0x000fe20000400000 */
[----:B------:R-:W-:Y:S01]  /*2480*/  IMAD.IADD R65, R65, 0x1, R21 ;  /* 0x0000000141417824 */ /* 0x000fe200078e0215 */
[----:B------:R-:W-:Y:S02]  /*2490*/  IADD3 R62, P1, R62, R20, RZ ;  /* 0x000000143e3e7210 */ /* 0x000fe40007f3e0ff */
[----:B------:R-:W-:-:S03]  /*24a0*/  FFMA R12, R25, R56, R12 ;  /* 0x00000038190c7223 */ /* 0x000fc6000000000c */
[----:B------:R-:W-:Y:S01]  /*24b0*/  IMAD.X R13, R65, 0x1, R13, P1 ;  /* 0x00000001410d7824 */ /* 0x000fe200008e060d */
[C---:B------:R-:W-:Y:S02]  /*24c0*/  LEA R14, P1, R62.reuse, R70, 0x1 ;  /* 0x000000463e0e7211 */ /* 0x040fe400078208ff */
[----:B------:R-:W-:Y:S02]  /*24d0*/  F2FP.F16.F32.PACK_AB R12, RZ, R12 ;  /* 0x0000000cff0c723e */ /* 0x000fe400000000ff */
[----:B------:R-:W-:Y:S02]  /*24e0*/  LEA.HI.X R15, R62, R71, R13, 0x1, P1 ;  /* 0x000000473e0f7211 */ /* 0x000fe400008f0c0d */
[----:B------:R-:W-:-:S05]  /*24f0*/  PRMT R21, R12, 0x7610, R21 ;  /* 0x000076100c157816 */ /* 0x000fca0000000015 */
[----:B------:R0:W-:Y:S04]  /*2500*/  @P3 STG.E.U16 desc[UR36][R8.64+0x2], R21 ;  /* 0x0000021508003986 */ /* 0x0001e8000c101524 */
[----:B------:R-:W2:Y:S01]  /*2510*/  @P2 LDG.E.LTC128B.U16 R24, desc[UR36][R14.64] ;  /* 0x000000240e182981 */ /* 0x000ea2000c1e1520 */
[----:B------:R-:W-:Y:S01]  /*2520*/  IADD3 R20, P1, R10, R20, RZ ;  /* 0x000000140a147210 */ /* 0x000fe20007f3e0ff */
[----:B------:R-:W-:Y:S01]  /*2530*/  BSSY B1, `(.L_x_39) ;  /* 0x0000011000017945 */ /* 0x000fe20003800000 */
[C---:B------:R-:W-:Y:S02]  /*2540*/  SHF.L.U64.HI R13, R66.reuse, 0x4, R67 ;  /* 0x00000004420d7819 */ /* 0x040fe40000010243 */
[----:B------:R-:W-:Y:S01]  /*2550*/  ISETP.GT.AND P0, PT, R3, 0x8, P0 ;  /* 0x000000080300780c */ /* 0x000fe20000704270 */
[----:B0-----:R-:W-:Y:S01]  /*2560*/  IMAD.X R21, R11, 0x1, R65, P1 ;  /* 0x000000010b157824 */ /* 0x001fe200008e0641 */
[----:B------:R-:W-:Y:S01]  /*2570*/  LEA R12, P1, R66, R8, 0x4 ;  /* 0x00000008420c7211 */ /* 0x000fe200078220ff */
[----:B------:R-:W-:-:S04]  /*2580*/  IMAD.WIDE.U32 R20, R59, R64, R20 ;  /* 0x000000403b147225 */ /* 0x000fc800078e0014 */
[----:B------:R-:W-:Y:S02]  /*2590*/  IMAD.X R13, R13, 0x1, R9, P1 ;  /* 0x000000010d0d7824 */ /* 0x000fe400008e0609 */
[----:B------:R-:W-:Y:S02]  /*25a0*/  IMAD.IADD R11, R61, 0x1, R21 ;  /* 0x000000013d0b7824 */ /* 0x000fe400078e0215 */
[----:B--2---:R-:W-:-:S05]  /*25b0*/  HADD2.F32 R10, -RZ, R24.H0_H0 ;  /* 0x20000018ff0a7230 */ /* 0x004fca0000004100 */
[----:B------:R-:W-:Y:S01]  /*25c0*/  FMUL R5, R10, R57 ;  /* 0x000000390a057220 */ /* 0x000fe20000400000 */
[----:B------:R-:W-:-:S03]  /*25d0*/  LEA R10, P3, R20, R70, 0x1 ;  /* 0x00000046140a7211 */ /* 0x000fc600078608ff */
[----:B------:R-:W-:Y:S01]  /*25e0*/  FFMA R5, R26, R56, R5 ;  /* 0x000000381a057223 */ /* 0x000fe20000000005 */
[----:B------:R-:W-:-:S04]  /*25f0*/  LEA.HI.X R11, R20, R71, R11, 0x1, P3 ;  /* 0x00000047140b7211 */ /* 0x000fc800018f0c0b */
[----:B------:R-:W-:-:S05]  /*2600*/  F2FP.F16.F32.PACK_AB R5, RZ, R5 ;  /* 0x00000005ff05723e */ /* 0x000fca00000000ff */
[----:B------:R0:W-:Y:S01]  /*2610*/  @P2 STG.E.U16 desc[UR36][R12.64], R5 ;  /* 0x000000050c002986 */ /* 0x0001e2000c101524 */
[----:B------:R-:W-:Y:S05]  /*2620*/  @!P0 BRA `(.L_x_40) ;  /* 0x0000000000048947 */ /* 0x000fea0003800000 */
[----:B------:R2:W5:Y:S02]  /*2630*/  LDG.E.LTC128B.U16 R24, desc[UR36][R10.64+0x2] ;  /* 0x000002240a187981 */ /* 0x000564000c1e1520 */
.L_x_40:
[----:B------:R-:W-:Y:S05]  /*2640*/  BSYNC B1 ;  /* 0x0000000000017941 */ /* 0x000fea0003800000 */
.L_x_39:
[----:B-----5:R-:W-:Y:S01]  /*2650*/  HADD2.F32 R14, -RZ, R24.H0_H0 ;  /* 0x20000018ff0e7230 */ /* 0x020fe20000004100 */
[----:B------:R-:W-:Y:S01]  /*2660*/  ISETP.GT.AND P1, PT, R4, 0x8, PT ;  /* 0x000000080400780c */ /* 0x000fe20003f24270 */
[----:B------:R-:W-:Y:S03]  /*2670*/  BSSY B1, `(.L_x_41) ;  /* 0x0000008000017945 */ /* 0x000fe60003800000 */
[----:B------:R-:W-:Y:S01]  /*2680*/  FMUL R14, R14, R57 ;  /* 0x000000390e0e7220 */ /* 0x000fe20000400000 */
[----:B------:R-:W-:-:S03]  /*2690*/  ISETP.GT.AND P2, PT, R3, RZ, P1 ;  /* 0x000000ff0300720c */ /* 0x000fc60000f44270 */
[----:B------:R-:W-:-:S05]  /*26a0*/  FFMA R14, R27, R56, R14 ;  /* 0x000000381b0e7223 */ /* 0x000fca000000000e */
[----:B------:R-:W-:-:S05]  /*26b0*/  F2FP.F16.F32.PACK_AB R14, RZ, R14 ;  /* 0x0000000eff0e723e */ /* 0x000fca00000000ff */
[----:B------:R3:W-:Y:S01]  /*26c0*/  @P0 STG.E.U16 desc[UR36][R12.64+0x2], R14 ;  /* 0x0000020e0c000986 */ /* 0x0007e2000c101524 */
[----:B------:R-:W-:Y:S05]  /*26d0*/  @!P2 BRA `(.L_x_42) ;  /* 0x000000000004a947 */ /* 0x000fea0003800000 */
[----:B------:R4:W5:Y:S02]  /*26e0*/  LDG.E.LTC128B.U16 R24, desc[UR36][R6.64+0x10] ;  /* 0x0000102406187981 */ /* 0x000964000c1e1520 */
.L_x_42:
[----:B------:R-:W-:Y:S05]  /*26f0*/  BSYNC B1 ;  /* 0x0000000000017941 */ /* 0x000fea0003800000 */
.L_x_41:
[----:B---3-5:R-:W-:Y:S01]  /*2700*/  HADD2.F32 R14, -RZ, R24.H0_H0 ;  /* 0x20000018ff0e7230 */ /* 0x028fe20000004100 */
[----:B------:R-:W-:Y:S01]  /*2710*/  ISETP.GT.AND P0, PT, R4, 0x9, PT ;  /* 0x000000090400780c */ /* 0x000fe20003f04270 */
[----:B------:R-:W-:Y:S03]  /*2720*/  BSSY B1, `(.L_x_43) ;  /* 0x0000008000017945 */ /* 0x000fe60003800000 */
[----:B0-----:R-:W-:Y:S01]  /*2730*/  FMUL R5, R14, R57 ;  /* 0x000000390e057220 */ /* 0x001fe20000400000 */
[----:B------:R-:W-:-:S03]  /*2740*/  ISETP.GT.AND P3, PT, R3, RZ, P0 ;  /* 0x000000ff0300720c */ /* 0x000fc60000764270 */
[----:B------:R-:W-:-:S05]  /*2750*/  FFMA R5, R28, R56, R5 ;  /* 0x000000381c057223 */ /* 0x000fca0000000005 */
[----:B------:R-:W-:-:S05]  /*2760*/  F2FP.F16.F32.PACK_AB R5, RZ, R5 ;  /* 0x00000005ff05723e */ /* 0x000fca00000000ff */
[----:B------:R0:W-:Y:S01]  /*2770*/  @P2 STG.E.U16 desc[UR36][R8.64+0x10], R5 ;  /* 0x0000100508002986 */ /* 0x0001e2000c101524 */
[----:B------:R-:W-:Y:S05]  /*2780*/  @!P3 BRA `(.L_x_44) ;  /* 0x000000000004b947 */ /* 0x000fea0003800000 */
[----:B------:R3:W5:Y:S02]  /*2790*/  LDG.E.LTC128B.U16 R24, desc[UR36][R6.64+0x12] ;  /* 0x0000122406187981 */ /* 0x000764000c1e1520 */
.L_x_44:
[----:B------:R-:W-:Y:S05]  /*27a0*/  BSYNC B1 ;  /* 0x0000000000017941 */ /* 0x000fea0003800000 */
.L_x_43:
[----:B-----5:R-:W-:Y:S01]  /*27b0*/  HADD2.F32 R14, -RZ, R24.H0_H0 ;  /* 0x20000018ff0e7230 */ /* 0x020fe20000004100 */
[----:B------:R-:W-:Y:S01]  /*27c0*/  ISETP.GT.AND P1, PT, R3, 0x8, P1 ;  /* 0x000000080300780c */ /* 0x000fe20000f24270 */
[----:B------:R-:W-:Y:S03]  /*27d0*/  BSSY B1, `(.L_x_45) ;  /* 0x0000007000017945 */ /* 0x000fe60003800000 */
[----:B------:R-:W-:-:S04]  /*27e0*/  FMUL R14, R14, R57 ;  /* 0x000000390e0e7220 */ /* 0x000fc80000400000 */
[----:B------:R-:W-:-:S05]  /*27f0*/  FFMA R14, R29, R56, R14 ;  /* 0x000000381d0e7223 */ /* 0x000fca000000000e */
[----:B------:R-:W-:-:S05]  /*2800*/  F2FP.F16.F32.PACK_AB R14, RZ, R14 ;  /* 0x0000000eff0e723e */ /* 0x000fca00000000ff */
[----:B------:R0:W-:Y:S01]  /*2810*/  @P3 STG.E.U16 desc[UR36][R8.64+0x12], R14 ;  /* 0x0000120e08003986 */ /* 0x0001e2000c101524 */
[----:B------:R-:W-:Y:S05]  /*2820*/  @!P1 BRA `(.L_x_46) ;  /* 0x0000000000049947 */ /* 0x000fea0003800000 */
[----:B------:R0:W5:Y:S02]  /*2830*/  LDG.E.LTC128B.U16 R24, desc[UR36][R10.64+0x10] ;  /* 0x000010240a187981 */ /* 0x000164000c1e1520 */
.L_x_46:
[----:B------:R-:W-:Y:S05]  /*2840*/  BSYNC B1 ;  /* 0x0000000000017941 */ /* 0x000fea0003800000 */
.L_x_45:
[----:B0----5:R-:W-:Y:S01]  /*2850*/  HADD2.F32 R14, -RZ, R24.H0_H0 ;  /* 0x20000018ff0e7230 */ /* 0x021fe20000004100 */
        /* <DEDUP_REMOVED lines=8> */
.L_x_48:
[----:B------:R-:W-:Y:S05]  /*28e0*/  BSYNC B1 ;  /* 0x0000000000017941 */ /* 0x000fea0003800000 */
.L_x_47:
        /* <DEDUP_REMOVED lines=10> */
.L_x_50:
[----:B------:R-:W-:Y:S05]  /*2990*/  BSYNC B1 ;  /* 0x0000000000017941 */ /* 0x000fea0003800000 */
.L_x_49:
[----:B0----5:R-:W-:Y:S01]  /*29a0*/  HADD2.F32 R14, -RZ, R24.H0_H0 ;  /* 0x20000018ff0e7230 */ /* 0x021fe20000004100 */
        /* <DEDUP_REMOVED lines=9> */
.L_x_52:
[----:B------:R-:W-:Y:S05]  /*2a40*/  BSYNC B1 ;  /* 0x0000000000017941 */ /* 0x000fea0003800000 */
.L_x_51:
        /* <DEDUP_REMOVED lines=9> */
.L_x_54:
[----:B------:R-:W-:Y:S05]  /*2ae0*/  BSYNC B1 ;  /* 0x0000000000017941 */ /* 0x000fea0003800000 */
.L_x_53:
        /* <DEDUP_REMOVED lines=9> */
.L_x_56:
[----:B------:R-:W-:Y:S05]  /*2b80*/  BSYNC B1 ;  /* 0x0000000000017941 */ /* 0x000fea0003800000 */
.L_x_55:
        /* <DEDUP_REMOVED lines=10> */
.L_x_58:
[----:B------:R-:W-:Y:S05]  /*2c30*/  BSYNC B1 ;  /* 0x0000000000017941 */ /* 0x000fea0003800000 */
.L_x_57:
        /* <DEDUP_REMOVED lines=10> */
.L_x_60:
[----:B------:R-:W-:Y:S05]  /*2ce0*/  BSYNC B1 ;  /* 0x0000000000017941 */ /* 0x000fea0003800000 */
.L_x_59:
        /* <DEDUP_REMOVED lines=9> */
.L_x_62:
[----:B------:R-:W-:Y:S05]  /*2d80*/  BSYNC B1 ;  /* 0x0000000000017941 */ /* 0x000fea0003800000 */
.L_x_61:
        /* <DEDUP_REMOVED lines=9> */
.L_x_64:
[----:B------:R-:W-:Y:S05]  /*2e20*/  BSYNC B1 ;  /* 0x0000000000017941 */ /* 0x000fea0003800000 */
.L_x_63:
        /* <DEDUP_REMOVED lines=10> */
.L_x_66:
[----:B------:R-:W-:Y:S05]  /*2ed0*/  BSYNC B1 ;  /* 0x0000000000017941 */ /* 0x000fea0003800000 */
.L_x_65:
        /* <DEDUP_REMOVED lines=10> */
.L_x_68:
[----:B------:R-:W-:Y:S05]  /*2f80*/  BSYNC B1 ;  /* 0x0000000000017941 */ /* 0x000fea0003800000 */
.L_x_67:
        /* <DEDUP_REMOVED lines=9> */
.L_x_70:
[----:B------:R-:W-:Y:S05]  /*3020*/  BSYNC B1 ;  /* 0x0000000000017941 */ /* 0x000fea0003800000 */
.L_x_69:
        /* <DEDUP_REMOVED lines=9> */
.L_x_72:
[----:B------:R-:W-:Y:S05]  /*30c0*/  BSYNC B1 ;  /* 0x0000000000017941 */ /* 0x000fea0003800000 */
.L_x_71:
        /* <DEDUP_REMOVED lines=10> */
.L_x_74:
[----:B------:R-:W-:Y:S05]  /*3170*/  BSYNC B1 ;  /* 0x0000000000017941 */ /* 0x000fea0003800000 */
.L_x_73:
        /* <DEDUP_REMOVED lines=10> */
.L_x_76:
[----:B------:R-:W-:Y:S05]  /*3220*/  BSYNC B1 ;  /* 0x0000000000017941 */ /* 0x000fea0003800000 */
.L_x_75:
        /* <DEDUP_REMOVED lines=9> */
.L_x_78:
[----:B------:R-:W-:Y:S05]  /*32c0*/  BSYNC B1 ;  /* 0x0000000000017941 */ /* 0x000fea0003800000 */
.L_x_77:
        /* <DEDUP_REMOVED lines=9> */
.L_x_80:
[----:B------:R-:W-:Y:S05]  /*3360*/  BSYNC B1 ;  /* 0x0000000000017941 */ /* 0x000fea0003800000 */
.L_x_79:
        /* <DEDUP_REMOVED lines=10> */
.L_x_82:
[----:B------:R-:W-:Y:S05]  /*3410*/  BSYNC B1 ;  /* 0x0000000000017941 */ /* 0x000fea0003800000 */
.L_x_81:
        /* <DEDUP_REMOVED lines=10> */
.L_x_84:
[----:B------:R-:W-:Y:S05]  /*34c0*/  BSYNC B1 ;  /* 0x0000000000017941 */ /* 0x000fea0003800000 */
.L_x_83:
        /* <DEDUP_REMOVED lines=9> */
.L_x_86:
[----:B------:R-:W-:Y:S05]  /*3560*/  BSYNC B1 ;  /* 0x0000000000017941 */ /* 0x000fea0003800000 */
.L_x_85:
        /* <DEDUP_REMOVED lines=9> */
.L_x_88:
[----:B------:R-:W-:Y:S05]  /*3600*/  BSYNC B1 ;  /* 0x0000000000017941 */ /* 0x000fea0003800000 */
.L_x_87:
        /* <DEDUP_REMOVED lines=10> */
.L_x_90:
[----:B------:R-:W-:Y:S05]  /*36b0*/  BSYNC B1 ;  /* 0x0000000000017941 */ /* 0x000fea0003800000 */
.L_x_89:
[----:B0----5:R-:W-:Y:S01]  /*36c0*/  HADD2.F32 R14, -RZ, R24.H0_H0 ;  /* 0x20000018ff0e7230 */ /* 0x021fe20000004100 */
[----:B------:R-:W-:Y:S01]  /*36d0*/  ISETP.GT.AND P0, PT, R4, 0x39, PT ;  /* 0x000000390400780c */ /* 0x000fe20003f04270 */
[----:B------:R-:W-:Y:S01]  /*36e0*/  @P2 IMAD.MOV.U32 R4, RZ, RZ, R8 ;  /* 0x000000ffff042224 */ /* 0x000fe200078e0008 */
[----:B------:R-:W-:Y:S02]  /*36f0*/  BSSY B1, `(.L_x_91) ;  /* 0x000000a000017945 */ /* 0x000fe40003800000 */
[----:B------:R-:W-:Y:S01]  /*3700*/  FMUL R5, R14, R57 ;  /* 0x000000390e057220 */ /* 0x000fe20000400000 */
[----:B------:R-:W-:-:S03]  /*3710*/  ISETP.GT.AND P3, PT, R3, RZ, P0 ;  /* 0x000000ff0300720c */ /* 0x000fc60000764270 */
[----:B------:R-:W-:-:S05]  /*3720*/  FFMA R5, R52, R56, R5 ;  /* 0x0000003834057223 */ /* 0x000fca0000000005 */
[----:B------:R-:W-:-:S04]  /*3730*/  F2FP.F16.F32.PACK_AB R5, RZ, R5 ;  /* 0x00000005ff05723e */ /* 0x000fc800000000ff */
[----:B------:R-:W-:Y:S01]  /*3740*/  PRMT R14, R5, 0x7610, R14 ;  /* 0x00007610050e7816 */ /* 0x000fe2000000000e */
[----:B------:R-:W-:-:S05]  /*3750*/  @P2 IMAD.MOV.U32 R5, RZ, RZ, R9 ;  /* 0x000000ffff052224 */ /* 0x000fca00078e0009 */
[----:B------:R0:W-:Y:S01]  /*3760*/  @P2 STG.E.U16 desc[UR36][R4.64+0x70], R14 ;  /* 0x0000700e04002986 */ /* 0x0001e2000c101524 */
[----:B------:R-:W-:Y:S05]  /*3770*/  @!P3 BRA `(.L_x_92) ;  /* 0x000000000004b947 */ /* 0x000fea0003800000 */
[----:B------:R0:W5:Y:S02]  /*3780*/  LDG.E.LTC128B.U16 R24, desc[UR36][R6.64+0x72] ;  /* 0x0000722406187981 */ /* 0x000164000c1e1520 */
.L_x_92:
[----:B------:R-:W-:Y:S05]  /*3790*/  BSYNC B1 ;  /* 0x0000000000017941 */ /* 0x000fea0003800000 */
.L_x_91:
        /* <DEDUP_REMOVED lines=9> */
.L_x_94:
[----:B------:R-:W-:Y:S05]  /*3830*/  BSYNC B1 ;  /* 0x0000000000017941 */ /* 0x000fea0003800000 */
.L_x_93:
[----:B0----5:R-:W-:Y:S01]  /*3840*/  HADD2.F32 R4, -RZ, R24.H0_H0 ;  /* 0x20000018ff047230 */ /* 0x021fe20000004100 */
[----:B------:R-:W-:Y:S01]  /*3850*/  ISETP.GT.AND P0, PT, R3, 0x8, P0 ;  /* 0x000000080300780c */ /* 0x000fe20000704270 */
[----:B------:R-:W-:Y:S03]  /*3860*/  BSSY B1, `(.L_x_95) ;  /* 0x000000a000017945 */ /* 0x000fe60003800000 */
[----:B------:R-:W-:Y:S01]  /*3870*/  FMUL R5, R4, R57 ;  /* 0x0000003904057220 */ /* 0x000fe20000400000 */
[----:B------:R-:W-:-:S03]  /*3880*/  @P1 IMAD.MOV.U32 R4, RZ, RZ, R12 ;  /* 0x000000ffff041224 */ /* 0x000fc600078e000c */
[----:B------:R-:W-:-:S05]  /*3890*/  FFMA R5, R54, R56, R5 ;  /* 0x0000003836057223 */ /* 0x000fca0000000005 */
[----:B------:R-:W-:-:S04]  /*38a0*/  F2FP.F16.F32.PACK_AB R5, RZ, R5 ;  /* 0x00000005ff05723e */ /* 0x000fc800000000ff */
[----:B-1-34-:R-:W-:Y:S01]  /*38b0*/  PRMT R6, R5, 0x7610, R6 ;  /* 0x0000761005067816 */ /* 0x01afe20000000006 */
[----:B------:R-:W-:-:S05]  /*38c0*/  @P1 IMAD.MOV.U32 R5, RZ, RZ, R13 ;  /* 0x000000ffff051224 */ /* 0x000fca00078e000d */
[----:B------:R0:W-:Y:S01]  /*38d0*/  @P1 STG.E.U16 desc[UR36][R4.64+0x70], R6 ;  /* 0x0000700604001986 */ /* 0x0001e2000c101524 */
[----:B------:R-:W-:Y:S05]  /*38e0*/  @!P0 BRA `(.L_x_96) ;  /* 0x0000000000048947 */ /* 0x000fea0003800000 */
[----:B------:R1:W5:Y:S02]  /*38f0*/  LDG.E.LTC128B.U16 R24, desc[UR36][R10.64+0x72] ;  /* 0x000072240a187981 */ /* 0x000364000c1e1520 */
.L_x_96:
[----:B------:R-:W-:Y:S05]  /*3900*/  BSYNC B1 ;  /* 0x0000000000017941 */ /* 0x000fea0003800000 */
.L_x_95:
[----:B------:R-:W-:Y:S05]  /*3910*/  @!P0 BRA `(.L_x_97) ;  /* 0x0000000800a88947 */ /* 0x000fea0003800000 */
[----:B-----5:R-:W-:-:S05]  /*3920*/  HADD2.F32 R24, -RZ, R24.H0_H0 ;  /* 0x20000018ff187230 */ /* 0x020fca0000004100 */
[----:B------:R-:W-:-:S04]  /*3930*/  FMUL R24, R24, R57 ;  /* 0x0000003918187220 */ /* 0x000fc80000400000 */
[----:B------:R-:W-:-:S05]  /*3940*/  FFMA R24, R55, R56, R24 ;  /* 0x0000003837187223 */ /* 0x000fca0000000018 */
[----:B------:R-:W-:-:S05]  /*3950*/  F2FP.F16.F32.PACK_AB R24, RZ, R24 ;  /* 0x00000018ff18723e */ /* 0x000fca00000000ff */
[----:B------:R3:W-:Y:S01]  /*3960*/  STG.E.U16 desc[UR36][R12.64+0x72], R24 ;  /* 0x000072180c007986 */ /* 0x0007e2000c101524 */
[----:B------:R-:W-:Y:S05]  /*3970*/  BRA `(.L_x_97) ;  /* 0x0000000800907947 */ /* 0x000fea0003800000 */
.L_x_36:
[----:B------:R-:W-:Y:S01]  /*3980*/  ISETP.GT.AND P0, PT, R4, 0x1, PT ;  /* 0x000000010400780c */ /* 0x000fe20003f04270 */
[----:B------:R-:W-:Y:S01]  /*3990*/  ULDC.64 UR4, c[0x0][0x5c0] ;  /* 0x0001700000047ab9 */ /* 0x000fe20000000a00 */
[-C--:B------:R-:W-:Y:S01]  /*39a0*/  FMUL R24, R24, R56.reuse ;  /* 0x0000003818187220 */ /* 0x080fe20000400000 */
[-C--:B------:R-:W-:Y:S01]  /*39b0*/  FMUL R25, R25, R56.reuse ;  /* 0x0000003819197220 */ /* 0x080fe20000400000 */
[----:B------:R-:W-:Y:S01]  /*39c0*/  ISETP.GT.AND P3, PT, R3, RZ, P0 ;  /* 0x000000ff0300720c */ /* 0x000fe20000764270 */
[-C--:B------:R-:W-:Y:S01]  /*39d0*/  FMUL R26, R26, R56.reuse ;  /* 0x000000381a1a7220 */ /* 0x080fe20000400000 */
[----:B------:R-:W-:Y:S01]  /*39e0*/  LEA R6, P4, R60, UR4, 0x1 ;  /* 0x000000043c067c11 */ /* 0x000fe2000f8808ff */
[----:B------:R-:W-:Y:S01]  /*39f0*/  FMUL R27, R27, R56 ;  /* 0x000000381b1b7220 */ /* 0x000fe20000400000 */
[----:B------:R-:W-:Y:S01]  /*3a00*/  F2FP.F16.F32.PACK_AB R24, RZ, R24 ;  /* 0x00000018ff18723e */ /* 0x000fe200000000ff */
[-C--:B------:R-:W-:Y:S01]  /*3a10*/  FMUL R28, R28, R56.reuse ;  /* 0x000000381c1c7220 */ /* 0x080fe20000400000 */
[----:B------:R-:W-:Y:S01]  /*3a20*/  LEA.HI.X R7, R60, UR5, R75, 0x1, P4 ;  /* 0x000000053c077c11 */ /* 0x000fe2000a0f0c4b */
[-C--:B------:R-:W-:Y:S01]  /*3a30*/  FMUL R29, R29, R56.reuse ;  /* 0x000000381d1d7220 */ /* 0x080fe20000400000 */
[----:B------:R-:W-:Y:S01]  /*3a40*/  F2FP.F16.F32.PACK_AB R25, RZ, R25 ;  /* 0x00000019ff19723e */ /* 0x000fe200000000ff */
[-C--:B------:R-:W-:Y:S01]  /*3a50*/  FMUL R30, R30, R56.reuse ;  /* 0x000000381e1e7220 */ /* 0x080fe20000400000 */
[----:B------:R-:W-:Y:S01]  /*3a60*/  SHF.L.U64.HI R67, R66, 0x4, R67 ;  /* 0x0000000442437819 */ /* 0x000fe20000010243 */
[----:B------:R-:W-:Y:S01]  /*3a70*/  @P1 STG.E.U16 desc[UR36][R6.64], R24 ;  /* 0x0000001806001986 */ /* 0x000fe2000c101524 */
[----:B------:R-:W-:Y:S01]  /*3a80*/  ISETP.GT.AND P1, PT, R4, 0x8, PT ;  /* 0x000000080400780c */ /* 0x000fe20003f24270 */
[----:B------:R-:W-:Y:S01]  /*3a90*/  FMUL R31, R31, R56 ;  /* 0x000000381f1f7220 */ /* 0x000fe20000400000 */
[C---:B------:R-:W-:Y:S01]  /*3aa0*/  ISETP.GT.AND P4, PT, R3.reuse, 0x8, P0 ;  /* 0x000000080300780c */ /* 0x040fe20000784270 */
[----:B------:R-:W-:Y:S01]  /*3ab0*/  @P3 STG.E.U16 desc[UR36][R6.64+0x2], R25 ;  /* 0x0000021906003986 */ /* 0x000fe2000c101524 */
[----:B------:R-:W-:Y:S01]  /*3ac0*/  LEA R8, P3, R66, R6, 0x4 ;  /* 0x0000000642087211 */ /* 0x000fe200078620ff */
[-C--:B------:R-:W-:Y:S01]  /*3ad0*/  FMUL R32, R32, R56.reuse ;  /* 0x0000003820207220 */ /* 0x080fe20000400000 */
[----:B------:R-:W-:Y:S01]  /*3ae0*/  ISETP.GT.AND P2, PT, R3, 0x8, P2 ;  /* 0x000000080300780c */ /* 0x000fe20001744270 */
[-C--:B------:R-:W-:Y:S01]  /*3af0*/  FMUL R33, R33, R56.reuse ;  /* 0x0000003821217220 */ /* 0x080fe20000400000 */
[----:B------:R-:W-:Y:S01]  /*3b00*/  ISETP.GT.AND P0, PT, R4, 0x9, PT ;  /* 0x000000090400780c */ /* 0x000fe20003f04270 */
[----:B------:R-:W-:Y:S01]  /*3b10*/  IMAD.X R9, R67, 0x1, R7, P3 ;  /* 0x0000000143097824 */ /* 0x000fe200018e0607 */
[C---:B------:R-:W-:Y:S01]  /*3b20*/  ISETP.GT.AND P5, PT, R3.reuse, RZ, P1 ;  /* 0x000000ff0300720c */ /* 0x040fe20000fa4270 */
[-C--:B------:R-:W-:Y:S01]  /*3b30*/  FMUL R34, R34, R56.reuse ;  /* 0x0000003822227220 */ /* 0x080fe20000400000 */
[----:B------:R-:W-:Y:S01]  /*3b40*/  ISETP.GT.AND P3, PT, R3, RZ, P0 ;  /* 0x000000ff0300720c */ /* 0x000fe20000764270 */
[----:B------:R-:W-:Y:S01]  /*3b50*/  FMUL R35, R35, R56 ;  /* 0x0000003823237220 */ /* 0x000fe20000400000 */
[----:B------:R-:W-:Y:S01]  /*3b60*/  F2FP.F16.F32.PACK_AB R26, RZ, R26 ;  /* 0x0000001aff1a723e */ /* 0x000fe200000000ff */
[-C--:B------:R-:W-:Y:S01]  /*3b70*/  FMUL R36, R36, R56.reuse ;  /* 0x0000003824247220 */ /* 0x080fe20000400000 */
[----:B------:R-:W-:Y:S01]  /*3b80*/  F2FP.F16.F32.PACK_AB R27, RZ, R27 ;  /* 0x0000001bff1b723e */ /* 0x000fe200000000ff */
[----:B------:R-:W-:Y:S01]  /*3b90*/  FMUL R37, R37, R56 ;  /* 0x0000003825257220 */ /* 0x000fe20000400000 */
[----:B------:R-:W-:Y:S01]  /*3ba0*/  F2FP.F16.F32.PACK_AB R28, RZ, R28 ;  /* 0x0000001cff1c723e */ /* 0x000fe200000000ff */
[----:B------:R-:W-:Y:S01]  /*3bb0*/  @P2 STG.E.U16 desc[UR36][R8.64], R26 ;  /* 0x0000001a08002986 */ /* 0x000fe2000c101524 */
[----:B------:R-:W-:Y:S01]  /*3bc0*/  F2FP.F16.F32.PACK_AB R29, RZ, R29 ;  /* 0x0000001dff1d723e */ /* 0x000fe200000000ff */
[-C--:B------:R-:W-:Y:S01]  /*3bd0*/  FMUL R38, R38, R56.reuse ;  /* 0x0000003826267220 */ /* 0x080fe20000400000 */
[----:B------:R-:W-:Y:S01]  /*3be0*/  ISETP.GT.AND P2, PT, R3, 0x8, P1 ;  /* 0x000000080300780c */ /* 0x000fe20000f44270 */
[----:B------:R-:W-:Y:S01]  /*3bf0*/  @P4 STG.E.U16 desc[UR36][R8.64+0x2], R27 ;  /* 0x0000021b08004986 */ /* 0x000fe2000c101524 */
[----:B------:R-:W-:Y:S01]  /*3c00*/  ISETP.GT.AND P1, PT, R4, 0x10, PT ;  /* 0x000000100400780c */ /* 0x000fe20003f24270 */
[----:B------:R-:W-:Y:S01]  /*3c10*/  FMUL R39, R39, R56 ;  /* 0x0000003827277220 */ /* 0x000fe20000400000 */
[----:B------:R-:W-:Y:S01]  /*3c20*/  F2FP.F16.F32.PACK_AB R30, RZ, R30 ;  /* 0x0000001eff1e723e */ /* 0x000fe200000000ff */
[----:B------:R-:W-:Y:S01]  /*3c30*/  @P5 STG.E.U16 desc[UR36][R6.64+0x10], R28 ;  /* 0x0000101c06005986 */ /* 0x000fe2000c101524 */
[C---:B------:R-:W-:Y:S01]  /*3c40*/  ISETP.GT.AND P4, PT, R3.reuse, RZ, P1 ;  /* 0x000000ff0300720c */ /* 0x040fe20000f84270 */
[-C--:B------:R-:W-:Y:S01]  /*3c50*/  FMUL R40, R40, R56.reuse ;  /* 0x0000003828287220 */ /* 0x080fe20000400000 */
[----:B------:R-:W-:Y:S01]  /*3c60*/  F2FP.F16.F32.PACK_AB R31, RZ, R31 ;  /* 0x0000001fff1f723e */ /* 0x000fe200000000ff */
[----:B------:R-:W-:Y:S01]  /*3c70*/  @P3 STG.E.U16 desc[UR36][R6.64+0x12], R29 ;  /* 0x0000121d06003986 */ /* 0x000fe2000c101524 */
[----:B------:R-:W-:Y:S01]  /*3c80*/  ISETP.GT.AND P3, PT, R3, 0x8, P0 ;  /* 0x000000080300780c */ /* 0x000fe20000764270 */
[----:B------:R-:W-:Y:S01]  /*3c90*/  FMUL R41, R41, R56 ;  /* 0x0000003829297220 */ /* 0x000fe20000400000 */
[----:B------:R-:W-:Y:S01]  /*3ca0*/  ISETP.GT.AND P0, PT, R4, 0x11, PT ;  /* 0x000000110400780c */ /* 0x000fe20003f04270 */
[----:B------:R-:W-:Y:S01]  /*3cb0*/  @P2 STG.E.U16 desc[UR36][R8.64+0x10], R30 ;  /* 0x0000101e08002986 */ /* 0x000fe2000c101524 */
[----:B------:R-:W-:Y:S01]  /*3cc0*/  F2FP.F16.F32.PACK_AB R32, RZ, R32 ;  /* 0x00000020ff20723e */ /* 0x000fe200000000ff */
[-C--:B------:R-:W-:Y:S01]  /*3cd0*/  FMUL R42, R42, R56.reuse ;  /* 0x000000382a2a7220 */ /* 0x080fe20000400000 */
[----:B------:R-:W-:Y:S01]  /*3ce0*/  ISETP.GT.AND P5, PT, R3, RZ, P0 ;  /* 0x000000ff0300720c */ /* 0x000fe200007a4270 */
[-C--:B------:R-:W-:Y:S01]  /*3cf0*/  FMUL R43, R43, R56.reuse ;  /* 0x000000382b2b7220 */ /* 0x080fe20000400000 */
[----:B------:R-:W-:Y:S01]  /*3d00*/  ISETP.GT.AND P2, PT, R3, 0x8, P1 ;  /* 0x000000080300780c */ /* 0x000fe20000f44270 */
[-C--:B------:R-:W-:Y:S01]  /*3d10*/  FMUL R44, R44, R56.reuse ;  /* 0x000000382c2c7220 */ /* 0x080fe20000400000 */
[----:B------:R-:W-:Y:S01]  /*3d20*/  ISETP.GT.AND P1, PT, R4, 0x18, PT ;  /* 0x000000180400780c */ /* 0x000fe20003f24270 */
[-C--:B------:R-:W-:Y:S01]  /*3d30*/  FMUL R45, R45, R56.reuse ;  /* 0x000000382d2d7220 */ /* 0x080fe20000400000 */
[----:B------:R-:W-:Y:S01]  /*3d40*/  F2FP.F16.F32.PACK_AB R33, RZ, R33 ;  /* 0x00000021ff21723e */ /* 0x000fe200000000ff */
[----:B------:R-:W-:Y:S01]  /*3d50*/  @P3 STG.E.U16 desc[UR36][R8.64+0x12], R31 ;  /* 0x0000121f08003986 */ /* 0x000fe2000c101524 */
[C---:B------:R-:W-:Y:S01]  /*3d60*/  ISETP.GT.AND P3, PT, R3.reuse, 0x8, P0 ;  /* 0x000000080300780c */ /* 0x040fe20000764270 */
[-C--:B------:R-:W-:Y:S01]  /*3d70*/  FMUL R46, R46, R56.reuse ;  /* 0x000000382e2e7220 */ /* 0x080fe20000400000 */
[----:B------:R-:W-:Y:S01]  /*3d80*/  ISETP.GT.AND P0, PT, R4, 0x19, PT ;  /* 0x000000190400780c */ /* 0x000fe20003f04270 */
[----:B------:R-:W-:Y:S01]  /*3d90*/  @P4 STG.E.U16 desc[UR36][R6.64+0x20], R32 ;  /* 0x0000202006004986 */ /* 0x000fe2000c101524 */
[----:B------:R-:W-:Y:S01]  /*3da0*/  ISETP.GT.AND P4, PT, R3, RZ, P1 ;  /* 0x000000ff0300720c */ /* 0x000fe20000f84270 */
[----:B------:R-:W-:Y:S01]  /*3db0*/  FMUL R47, R47, R56 ;  /* 0x000000382f2f7220 */ /* 0x000fe20000400000 */
[----:B------:R-:W-:Y:S01]  /*3dc0*/  F2FP.F16.F32.PACK_AB R34, RZ, R34 ;  /* 0x00000022ff22723e */ /* 0x000fe200000000ff */
[----:B------:R-:W-:Y:S01]  /*3dd0*/  @P5 STG.E.U16 desc[UR36][R6.64+0x22], R33 ;  /* 0x0000222106005986 */ /* 0x000fe2000c101524 */
[----:B------:R-:W-:Y:S01]  /*3de0*/  ISETP.GT.AND P5, PT, R3, RZ, P0 ;  /* 0x000000ff0300720c */ /* 0x000fe200007a4270 */
[----:B------:R-:W-:Y:S01]  /*3df0*/  FMUL R48, R48, R56 ;  /* 0x0000003830307220 */ /* 0x000fe20000400000 */
[----:B------:R-:W-:Y:S01]  /*3e00*/  F2FP.F16.F32.PACK_AB R35, RZ, R35 ;  /* 0x00000023ff23723e */ /* 0x000fe200000000ff */
[----:B------:R-:W-:Y:S01]  /*3e10*/  @P2 STG.E.U16 desc[UR36][R8.64+0x20], R34 ;  /* 0x0000202208002986 */ /* 0x000fe2000c101524 */
[----:B------:R-:W-:Y:S01]  /*3e20*/  F2FP.F16.F32.PACK_AB R36, RZ, R36 ;  /* 0x00000024ff24723e */ /* 0x000fe200000000ff */
[-C--:B------:R-:W-:Y:S01]  /*3e30*/  FMUL R49, R49, R56.reuse ;  /* 0x0000003831317220 */ /* 0x080fe20000400000 */
[C---:B------:R-:W-:Y:S01]  /*3e40*/  ISETP.GT.AND P2, PT, R3.reuse, 0x8, P1 ;  /* 0x000000080300780c */ /* 0x040fe20000f44270 */
[----:B------:R-:W-:Y:S01]  /*3e50*/  @P3 STG.E.U16 desc[UR36][R8.64+0x22], R35 ;  /* 0x0000222308003986 */ /* 0x000fe2000c101524 */
[----:B------:R-:W-:Y:S01]  /*3e60*/  ISETP.GT.AND P1, PT, R4, 0x20, PT ;  /* 0x000000200400780c */ /* 0x000fe20003f24270 */
[-C--:B------:R-:W-:Y:S01]  /*3e70*/  FMUL R50, R50, R56.reuse ;  /* 0x0000003832327220 */ /* 0x080fe20000400000 */
[----:B------:R-:W-:Y:S01]  /*3e80*/  F2FP.F16.F32.PACK_AB R37, RZ, R37 ;  /* 0x00000025ff25723e */ /* 0x000fe200000000ff */
[----:B------:R-:W-:Y:S01]  /*3e90*/  @P4 STG.E.U16 desc[UR36][R6.64+0x30], R36 ;  /* 0x0000302406004986 */ /* 0x000fe2000c101524 */
[----:B------:R-:W-:Y:S01]  /*3ea0*/  ISETP.GT.AND P3, PT, R3, 0x8, P0 ;  /* 0x000000080300780c */ /* 0x000fe20000764270 */
[-C--:B------:R-:W-:Y:S01]  /*3eb0*/  FMUL R51, R51, R56.reuse ;  /* 0x0000003833337220 */ /* 0x080fe20000400000 */
[----:B------:R-:W-:Y:S01]  /*3ec0*/  ISETP.GT.AND P0, PT, R4, 0x21, PT ;  /* 0x000000210400780c */ /* 0x000fe20003f04270 */
[----:B------:R-:W-:Y:S01]  /*3ed0*/  @P5 STG.E.U16 desc[UR36][R6.64+0x32], R37 ;  /* 0x0000322506005986 */ /* 0x000fe2000c101524 */
        /* <DEDUP_REMOVED lines=10> */
[----:B------:R-:W-:-:S02]  /*3f80*/  F2FP.F16.F32.PACK_AB R41, RZ, R41 ;  /* 0x00000029ff29723e */ /* 0x000fc400000000ff */
[C---:B------:R-:W-:Y:S01]  /*3f90*/  ISETP.GT.AND P1, PT, R3.reuse, 0x8, P1 ;  /* 0x000000080300780c */ /* 0x040fe20000f24270 */
[----:B------:R-:W-:Y:S01]  /*3fa0*/  @P3 STG.E.U16 desc[UR36][R8.64+0x32], R39 ;  /* 0x0000322708003986 */ /* 0x000fe2000c101524 */
[C---:B------:R-:W-:Y:S02]  /*3fb0*/  ISETP.GT.AND P2, PT, R3.reuse, 0x8, P0 ;  /* 0x000000080300780c */ /* 0x040fe40000744270 */
[C---:B------:R-:W-:Y:S01]  /*3fc0*/  ISETP.GT.AND P0, PT, R4.reuse, 0x29, PT ;  /* 0x000000290400780c */ /* 0x040fe20003f04270 */
[----:B------:R-:W-:Y:S01]  /*3fd0*/  @P4 STG.E.U16 desc[UR36][R6.64+0x40], R40 ;  /* 0x0000402806004986 */ /* 0x000fe2000c101524 */
[----:B------:R-:W-:Y:S02]  /*3fe0*/  ISETP.GT.AND P4, PT, R4, 0x28, PT ;  /* 0x000000280400780c */ /* 0x000fe40003f84270 */
[----:B------:R-:W-:Y:S01]  /*3ff0*/  F2FP.F16.F32.PACK_AB R42, RZ, R42 ;  /* 0x0000002aff2a723e */ /* 0x000fe200000000ff */
[----:B------:R-:W-:Y:S01]  /*4000*/  @P5 STG.E.U16 desc[UR36][R6.64+0x42], R41 ;  /* 0x0000422906005986 */ /* 0x000fe2000c101524 */
[----:B------:R-:W-:-:S02]  /*4010*/  ISETP.GT.AND P5, PT, R3, RZ, P4 ;  /* 0x000000ff0300720c */ /* 0x000fc400027a4270 */
[C---:B------:R-:W-:Y:S01]  /*4020*/  ISETP.GT.AND P3, PT, R3.reuse, RZ, P0 ;  /* 0x000000ff0300720c */ /* 0x040fe20000764270 */
[----:B------:R-:W-:Y:S01]  /*4030*/  @P1 STG.E.U16 desc[UR36][R8.64+0x40], R42 ;  /* 0x0000402a08001986 */ /* 0x000fe2000c101524 */
[----:B------:R-:W-:Y:S02]  /*4040*/  F2FP.F16.F32.PACK_AB R43, RZ, R43 ;  /* 0x0000002bff2b723e */ /* 0x000fe400000000ff */
[----:B------:R-:W-:Y:S02]  /*4050*/  F2FP.F16.F32.PACK_AB R44, RZ, R44 ;  /* 0x0000002cff2c723e */ /* 0x000fe400000000ff */
[C---:B------:R-:W-:Y:S01]  /*4060*/  ISETP.GT.AND P4, PT, R3.reuse, 0x8, P4 ;  /* 0x000000080300780c */ /* 0x040fe20002784270 */
[----:B------:R-:W-:Y:S01]  /*4070*/  @P2 STG.E.U16 desc[UR36][R8.64+0x42], R43 ;  /* 0x0000422b08002986 */ /* 0x000fe2000c101524 */
[----:B------:R-:W-:Y:S02]  /*4080*/  F2FP.F16.F32.PACK_AB R45, RZ, R45 ;  /* 0x0000002dff2d723e */ /* 0x000fe400000000ff */
[----:B------:R-:W-:Y:S01]  /*4090*/  ISETP.GT.AND P2, PT, R4, 0x31, PT ;  /* 0x000000310400780c */ /* 0x000fe20003f44270 */
[----:B------:R-:W-:Y:S01]  /*40a0*/  @P5 STG.E.U16 desc[UR36][R6.64+0x50], R44 ;  /* 0x0000502c06005986 */ /* 0x000fe2000c101524 */
[----:B------:R-:W-:-:S02]  /*40b0*/  ISETP.GT.AND P5, PT, R3, 0x8, P0 ;  /* 0x000000080300780c */ /* 0x000fc400007a4270 */
[C---:B------:R-:W-:Y:S01]  /*40c0*/  ISETP.GT.AND P1, PT, R4.reuse, 0x38, PT ;  /* 0x000000380400780c */ /* 0x040fe20003f24270 */
[----:B------:R-:W-:Y:S01]  /*40d0*/  @P3 STG.E.U16 desc[UR36][R6.64+0x52], R45 ;  /* 0x0000522d06003986 */ /* 0x000fe2000c101524 */
[C---:B------:R-:W-:Y:S02]  /*40e0*/  ISETP.GT.AND P3, PT, R4.reuse, 0x30, PT ;  /* 0x000000300400780c */ /* 0x040fe40003f64270 */
[----:B------:R-:W-:Y:S01]  /*40f0*/  ISETP.GT.AND P0, PT, R4, 0x39, PT ;  /* 0x000000390400780c */ /* 0x000fe20003f04270 */
[----:B------:R-:W-:Y:S01]  /*4100*/  @P4 IMAD.MOV.U32 R4, RZ, RZ, R8 ;  /* 0x000000ffff044224 */ /* 0x000fe200078e0008 */
[----:B------:R-:W-:Y:S01]  /*4110*/  F2FP.F16.F32.PACK_AB R46, RZ, R46 ;  /* 0x0000002eff2e723e */ /* 0x000fe200000000ff */
[----:B------:R-:W-:Y:S01]  /*4120*/  @P4 IMAD.MOV.U32 R5, RZ, RZ, R9 ;  /* 0x000000ffff054224 */ /* 0x000fe200078e0009 */
[----:B------:R-:W-:Y:S02]  /*4130*/  F2FP.F16.F32.PACK_AB R47, RZ, R47 ;  /* 0x0000002fff2f723e */ /* 0x000fe400000000ff */
[----:B------:R-:W-:-:S02]  /*4140*/  F2FP.F16.F32.PACK_AB R48, RZ, R48 ;  /* 0x00000030ff30723e */ /* 0x000fc400000000ff */
[----:B------:R0:W-:Y:S01]  /*4150*/  @P4 STG.E.U16 desc[UR36][R4.64+0x50], R46 ;  /* 0x0000502e04004986 */ /* 0x0001e2000c101524 */
[C---:B------:R-:W-:Y:S02]  /*4160*/  ISETP.GT.AND P4, PT, R3.reuse, RZ, P2 ;  /* 0x000000ff0300720c */ /* 0x040fe40001784270 */
[----:B------:R-:W-:Y:S02]  /*4170*/  F2FP.F16.F32.PACK_AB R49, RZ, R49 ;  /* 0x00000031ff31723e */ /* 0x000fe400000000ff */
[----:B------:R-:W-:Y:S02]  /*4180*/  ISETP.GT.AND P2, PT, R3, 0x8, P2 ;  /* 0x000000080300780c */ /* 0x000fe40001744270 */
[----:B------:R-:W-:Y:S02]  /*4190*/  F2FP.F16.F32.PACK_AB R50, RZ, R50 ;  /* 0x00000032ff32723e */ /* 0x000fe400000000ff */
[----:B------:R-:W-:Y:S02]  /*41a0*/  F2FP.F16.F32.PACK_AB R51, RZ, R51 ;  /* 0x00000033ff33723e */ /* 0x000fe400000000ff */
[----:B------:R-:W-:Y:S01]  /*41b0*/  F2FP.F16.F32.PACK_AB R52, RZ, R52 ;  /* 0x00000034ff34723e */ /* 0x000fe200000000ff */
[----:B0-----:R-:W-:Y:S01]  /*41c0*/  @P5 IMAD.MOV.U32 R4, RZ, RZ, R8 ;  /* 0x000000ffff045224 */ /* 0x001fe200078e0008 */
[----:B------:R-:W-:Y:S01]  /*41d0*/  F2FP.F16.F32.PACK_AB R53, RZ, R53 ;  /* 0x00000035ff35723e */ /* 0x000fe200000000ff */
[----:B------:R-:W-:Y:S01]  /*41e0*/  @P5 IMAD.MOV.U32 R5, RZ, RZ, R9 ;  /* 0x000000ffff055224 */ /* 0x000fe200078e0009 */
[----:B------:R-:W-:-:S02]  /*41f0*/  F2FP.F16.F32.PACK_AB R54, RZ, R54 ;  /* 0x00000036ff36723e */ /* 0x000fc400000000ff */
[----:B------:R-:W-:Y:S02]  /*4200*/  F2FP.F16.F32.PACK_AB R55, RZ, R55 ;  /* 0x00000037ff37723e */ /* 0x000fe400000000ff */
[----:B------:R0:W-:Y:S01]  /*4210*/  @P5 STG.E.U16 desc[UR36][R4.64+0x52], R47 ;  /* 0x0000522f04005986 */ /* 0x0001e2000c101524 */
[C---:B------:R-:W-:Y:S02]  /*4220*/  ISETP.GT.AND P5, PT, R3.reuse, RZ, P3 ;  /* 0x000000ff0300720c */ /* 0x040fe40001fa4270 */
[----:B------:R-:W-:-:S11]  /*4230*/  ISETP.GT.AND P3, PT, R3, 0x8, P3 ;  /* 0x000000080300780c */ /* 0x000fd60001f64270 */
[----:B0-----:R-:W-:Y:S02]  /*4240*/  @P5 IMAD.MOV.U32 R4, RZ, RZ, R6 ;  /* 0x000000ffff045224 */ /* 0x001fe400078e0006 */
[----:B------:R-:W-:-:S05]  /*4250*/  @P5 IMAD.MOV.U32 R5, RZ, RZ, R7 ;  /* 0x000000ffff055224 */ /* 0x000fca00078e0007 */
[----:B------:R0:W-:Y:S01]  /*4260*/  @P5 STG.E.U16 desc[UR36][R4.64+0x60], R48 ;  /* 0x0000603004005986 */ /* 0x0001e2000c101524 */
[C---:B------:R-:W-:Y:S02]  /*4270*/  ISETP.GT.AND P5, PT, R3.reuse, RZ, P0 ;  /* 0x000000ff0300720c */ /* 0x040fe400007a4270 */
[----:B------:R-:W-:Y:S01]  /*4280*/  ISETP.GT.AND P0, PT, R3, 0x8, P0 ;  /* 0x000000080300780c */ /* 0x000fe20000704270 */
[----:B0-----:R-:W-:Y:S02]  /*4290*/  @P4 IMAD.MOV.U32 R4, RZ, RZ, R6 ;  /* 0x000000ffff044224 */ /* 0x001fe400078e0006 */
[----:B------:R-:W-:-:S05]  /*42a0*/  @P4 IMAD.MOV.U32 R5, RZ, RZ, R7 ;  /* 0x000000ffff054224 */ /* 0x000fca00078e0007 */
[----:B------:R0:W-:Y:S01]  /*42b0*/  @P4 STG.E.U16 desc[UR36][R4.64+0x62], R49 ;  /* 0x0000623104004986 */ /* 0x0001e2000c101524 */
[C---:B------:R-:W-:Y:S02]  /*42c0*/  ISETP.GT.AND P4, PT, R3.reuse, RZ, P1 ;  /* 0x000000ff0300720c */ /* 0x040fe40000f84270 */
[----:B------:R-:W-:Y:S01]  /*42d0*/  ISETP.GT.AND P1, PT, R3, 0x8, P1 ;  /* 0x000000080300780c */ /* 0x000fe20000f24270 */
[----:B0-----:R-:W-:Y:S02]  /*42e0*/  @P3 IMAD.MOV.U32 R4, RZ, RZ, R8 ;  /* 0x000000ffff043224 */ /* 0x001fe400078e0008 */
[----:B------:R-:W-:-:S05]  /*42f0*/  @P3 IMAD.MOV.U32 R5, RZ, RZ, R9 ;  /* 0x000000ffff053224 */ /* 0x000fca00078e0009 */
[----:B------:R0:W-:Y:S02]  /*4300*/  @P3 STG.E.U16 desc[UR36][R4.64+0x60], R50 ;  /* 0x0000603204003986 */ /* 0x0001e4000c101524 */
[----:B0-----:R-:W-:Y:S02]  /*4310*/  @P2 IMAD.MOV.U32 R4, RZ, RZ, R8 ;  /* 0x000000ffff042224 */ /* 0x001fe400078e0008 */
[----:B------:R-:W-:-:S05]  /*4320*/  @P2 IMAD.MOV.U32 R5, RZ, RZ, R9 ;  /* 0x000000ffff052224 */ /* 0x000fca00078e0009 */
[----:B------:R0:W-:Y:S02]  /*4330*/  @P2 STG.E.U16 desc[UR36][R4.64+0x62], R51 ;  /* 0x0000623304002986 */ /* 0x0001e4000c101524 */
[----:B0-----:R-:W-:Y:S02]  /*4340*/  @P4 IMAD.MOV.U32 R4, RZ, RZ, R6 ;  /* 0x000000ffff044224 */ /* 0x001fe400078e0006 */
[----:B------:R-:W-:-:S05]  /*4350*/  @P4 IMAD.MOV.U32 R5, RZ, RZ, R7 ;  /* 0x000000ffff054224 */ /* 0x000fca00078e0007 */
[----:B------:R0:W-:Y:S04]  /*4360*/  @P4 STG.E.U16 desc[UR36][R4.64+0x70], R52 ;  /* 0x0000703404004986 */ /* 0x0001e8000c101524 */
[----:B------:R1:W-:Y:S01]  /*4370*/  @P5 STG.E.U16 desc[UR36][R6.64+0x72], R53 ;  /* 0x0000723506005986 */ /* 0x0003e2000c101524 */
[----:B0-----:R-:W-:Y:S02]  /*4380*/  @P1 IMAD.MOV.U32 R4, RZ, RZ, R8 ;  /* 0x000000ffff041224 */ /* 0x001fe400078e0008 */
[----:B------:R-:W-:-:S05]  /*4390*/  @P1 IMAD.MOV.U32 R5, RZ, RZ, R9 ;  /* 0x000000ffff051224 */ /* 0x000fca00078e0009 */
[----:B------:R1:W-:Y:S04]  /*43a0*/  @P1 STG.E.U16 desc[UR36][R4.64+0x70], R54 ;  /* 0x0000703604001986 */ /* 0x0003e8000c101524 */
[----:B------:R1:W-:Y:S02]  /*43b0*/  @P0 STG.E.U16 desc[UR36][R8.64+0x72], R55 ;  /* 0x0000723708000986 */ /* 0x0003e4000c101524 */
.L_x_97:
[----:B------:R-:W-:Y:S05]  /*43c0*/  BSYNC B0 ;  /* 0x0000000000007941 */ /* 0x000fea0003800000 */
.L_x_35:
[----:B------:R-:W-:Y:S01]  /*43d0*/  ULDC UR4, c[0x0][0xc] ;  /* 0x0000030000047ab9 */ /* 0x000fe20000000800 */
[----:B------:R-:W-:Y:S01]  /*43e0*/  ULDC UR5, c[0x0][0x10] ;  /* 0x0000040000057ab9 */ /* 0x000fe20000000800 */
[----:B------:R-:W4:Y:S01]  /*43f0*/  LDC R3, c[0x0][0x14] ;  /* 0x00000500ff037b82 */ /* 0x000f220000000800 */
[----:B------:R-:W-:Y:S01]  /*4400*/  UIMAD.WIDE.U32 UR4, UR4, UR5, URZ ;  /* 0x00000005040472a5 */ /* 0x000fe2000f8e003f */
[----:B------:R-:W-:Y:S02]  /*4410*/  IMAD.MOV.U32 R61, RZ, RZ, -0x1 ;  /* 0xffffffffff3d7424 */ /* 0x000fe400078e00ff */
[----:B------:R-:W-:-:S03]  /*4420*/  IMAD.MOV.U32 R59, RZ, RZ, -0x1 ;  /* 0xffffffffff3b7424 */ /* 0x000fc600078e00ff */
[----:B----4-:R-:W-:-:S04]  /*4430*/  IMAD.WIDE.U32 R16, R3, UR4, R16 ;  /* 0x0000000403107c25 */ /* 0x010fc8000f8e0010 */
[----:B------:R-:W-:Y:S01]  /*4440*/  IMAD R3, R3, UR5, RZ ;  /* 0x0000000503037c24 */ /* 0x000fe2000f8e02ff */
[----:B------:R-:W-:Y:S02]  /*4450*/  ULDC.64 UR4, c[0x0][0x650] ;  /* 0x0001940000047ab9 */ /* 0x000fe40000000a00 */
[----:B------:R-:W-:Y:S01]  /*4460*/  ISETP.GE.U32.AND P0, PT, R16, UR4, PT ;  /* 0x0000000410007c0c */ /* 0x000fe2000bf06070 */
[--C-:B------:R-:W-:Y:S01]  /*4470*/  IMAD.IADD R17, R17, 0x1, R3.reuse ;  /* 0x0000000111117824 */ /* 0x100fe200078e0203 */
[----:B------:R-:W-:-:S04]  /*4480*/  PRMT R3, RZ, 0x7610, R3 ;  /* 0x00007610ff037816 */ /* 0x000fc80000000003 */
[----:B------:R-:W-:-:S13]  /*4490*/  ISETP.GE.U32.AND.EX P0, PT, R17, UR5, PT, P0 ;  /* 0x0000000511007c0c */ /* 0x000fda000bf06100 */
[----:B------:R-:W-:Y:S05]  /*44a0*/  @P0 BRA `(.L_x_98) ;  /* 0x0000000400640947 */ /* 0x000fea0003800000 */
[----:B---3--:R-:W3:Y:S01]  /*44b0*/  S2R R12, SR_CTAID.X ;  /* 0x00000000000c7919 */ /* 0x008ee20000002500 */
[----:B-12---:R-:W1:Y:S01]  /*44c0*/  LDC.64 R10, c[0x0][0x628] ;  /* 0x00018a00ff0a7b82 */ /* 0x006e620000000a00 */
[----:B------:R-:W-:Y:S01]  /*44d0*/  ULDC UR4, c[0x0][0x150] ;  /* 0x0000540000047ab9 */ /* 0x000fe20000000800 */
[----:B------:R-:W-:Y:S01]  /*44e0*/  IMAD.MOV.U32 R8, RZ, RZ, R16 ;  /* 0x000000ffff087224 */ /* 0x000fe200078e0010 */
[----:B-----5:R-:W2:Y:S01]  /*44f0*/  S2R R24, SR_CTAID.Y ;  /* 0x0000000000187919 */ /* 0x020ea20000002600 */
[----:B------:R-:W-:-:S04]  /*4500*/  IMAD.MOV.U32 R9, RZ, RZ, R17 ;  /* 0x000000ffff097224 */ /* 0x000fc800078e0011 */
[----:B------:R-:W4:Y:S08]  /*4510*/  LDC R21, c[0x0][0x144] ;  /* 0x00005100ff157b82 */ /* 0x000f300000000800 */
[----:B------:R-:W0:Y:S08]  /*4520*/  LDC R0, c[0x0][0x630] ;  /* 0x00018c00ff007b82 */ /* 0x000e300000000800 */
[----:B------:R-:W0:Y:S01]  /*4530*/  LDC.64 R14, c[0x0][0x620] ;  /* 0x00018800ff0e7b82 */ /* 0x000e220000000a00 */
[----:B-1----:R-:W-:-:S04]  /*4540*/  ISETP.NE.U32.AND P0, PT, R10, RZ, PT ;  /* 0x000000ff0a00720c */ /* 0x002fc80003f05070 */
[----:B------:R-:W-:Y:S02]  /*4550*/  ISETP.NE.AND.EX P0, PT, R11, RZ, PT, P0 ;  /* 0x000000ff0b00720c */ /* 0x000fe40003f05300 */
[----:B---3--:R-:W-:-:S05]  /*4560*/  I2FP.F32.U32 R3, R12 ;  /* 0x0000000c00037245 */ /* 0x008fca0000201000 */
[----:B------:R-:W-:-:S04]  /*4570*/  FMUL R3, R3, UR4 ;  /* 0x0000000403037c20 */ /* 0x000fc80008400000 */
[----:B------:R1:W3:Y:S02]  /*4580*/  F2I.U32.TRUNC.NTZ R20, R3 ;  /* 0x0000000300147305 */ /* 0x0002e4000020f000 */
[----:B--2-4-:R-:W-:Y:S05]  /*4590*/  @!P0 BRA `(.L_x_99) ;  /* 0x0000000000288947 */ /* 0x014fea0003800000 */
[----:B-1----:R-:W1:Y:S02]  /*45a0*/  LDC R3, c[0x0][0x634] ;  /* 0x00018d00ff037b82 */ /* 0x002e640000000800 */
[----:B-1----:R-:W-:-:S05]  /*45b0*/  IADD3 R3, P0, R16, R3, RZ ;  /* 0x0000000310037210 */ /* 0x002fca0007f1e0ff */
[----:B------:R-:W-:-:S04]  /*45c0*/  IMAD.X R13, RZ, RZ, R17, P0 ;  /* 0x000000ffff0d7224 */ /* 0x000fc800000e0611 */
[----:B0-----:R-:W-:-:S04]  /*45d0*/  IMAD.WIDE.U32 R4, R13, R10, RZ ;  /* 0x0000000a0d047225 */ /* 0x001fc800078e00ff */
[----:B------:R-:W-:-:S04]  /*45e0*/  IMAD.WIDE.U32 R6, P0, R3, R11, R4 ;  /* 0x0000000b03067225 */ /* 0x000fc80007800004 */
[----:B------:R-:W-:-:S04]  /*45f0*/  IMAD.WIDE.U32 R4, R3, R10, RZ ;  /* 0x0000000a03047225 */ /* 0x000fc800078e00ff */
[----:B------:R-:W-:Y:S01]  /*4600*/  IMAD.X R9, RZ, RZ, RZ, P0 ;  /* 0x000000ffff097224 */ /* 0x000fe200000e06ff */
[----:B------:R-:W-:Y:S01]  /*4610*/  IADD3 RZ, P0, R5, R6, RZ ;  /* 0x0000000605ff7210 */ /* 0x000fe20007f1e0ff */
[----:B------:R-:W-:-:S04]  /*4620*/  IMAD.MOV.U32 R8, RZ, RZ, R7 ;  /* 0x000000ffff087224 */ /* 0x000fc800078e0007 */
[----:B------:R-:W-:-:S08]  /*4630*/  IMAD.WIDE.U32.X R8, R13, R11, R8, P0 ;  /* 0x0000000b0d087225 */ /* 0x000fd000000e0408 */
.L_x_99:
[----:B------:R-:W2:Y:S01]  /*4640*/  LDC.64 R28, c[0x0][0x640] ;  /* 0x00019000ff1c7b82 */ /* 0x000ea20000000a00 */
[-CC-:B0-----:R-:W-:Y:S01]  /*4650*/  SHF.R.U64 R59, R8, R0.reuse, R9.reuse ;  /* 0x00000000083b7219 */ /* 0x181fe20000001209 */
[----:B---3--:R-:W-:Y:S01]  /*4660*/  IMAD.MOV R20, RZ, RZ, -R20 ;  /* 0x000000ffff147224 */ /* 0x008fe200078e0a14 */
[----:B------:R-:W-:Y:S01]  /*4670*/  SHF.R.U32.HI R0, RZ, R0, R9 ;  /* 0x00000000ff007219 */ /* 0x000fe20000011609 */
[----:B------:R-:W-:Y:S01]  /*4680*/  ULDC UR4, c[0x0][0x154] ;  /* 0x0000550000047ab9 */ /* 0x000fe20000000800 */
[----:B-1----:R-:W-:Y:S01]  /*4690*/  IADD3 R3, P0, RZ, -R59, RZ ;  /* 0x8000003bff037210 */ /* 0x002fe20007f1e0ff */
[----:B------:R-:W-:Y:S02]  /*46a0*/  IMAD R21, R21, R20, R12 ;  /* 0x0000001415157224 */ /* 0x000fe400078e020c */
[----:B------:R-:W0:Y:S01]  /*46b0*/  LDC R6, c[0x0][0x618] ;  /* 0x00018600ff067b82 */ /* 0x000e220000000800 */
[----:B------:R-:W-:Y:S02]  /*46c0*/  IMAD.MOV.U32 R7, RZ, RZ, 0x1 ;  /* 0x00000001ff077424 */ /* 0x000fe400078e00ff */
[----:B------:R-:W-:-:S04]  /*46d0*/  IMAD.X R5, RZ, RZ, ~R0, P0 ;  /* 0x000000ffff057224 */ /* 0x000fc800000e0e00 */
[-C--:B------:R-:W-:Y:S01]  /*46e0*/  IMAD R0, R5, R14.reuse, RZ ;  /* 0x0000000e05007224 */ /* 0x080fe200078e02ff */
[----:B------:R-:W1:Y:S01]  /*46f0*/  LDC R8, c[0x0][0x608] ;  /* 0x00018200ff087b82 */ /* 0x000e620000000800 */
[----:B------:R-:W-:-:S04]  /*4700*/  IMAD.WIDE.U32 R4, R3, R14, R16 ;  /* 0x0000000e03047225 */ /* 0x000fc800078e0010 */
[----:B------:R-:W-:Y:S01]  /*4710*/  IMAD R3, R3, R15, R0 ;  /* 0x0000000f03037224 */ /* 0x000fe200078e0200 */
[----:B------:R-:W-:Y:S02]  /*4720*/  I2FP.F32.U32 R0, R24 ;  /* 0x0000001800007245 */ /* 0x000fe40000201000 */
[----:B------:R-:W3:Y:S01]  /*4730*/  LDC R26, c[0x0][0x658] ;  /* 0x00019600ff1a7b82 */ /* 0x000ee20000000800 */
[----:B------:R-:W-:Y:S01]  /*4740*/  IMAD.IADD R3, R5, 0x1, R3 ;  /* 0x0000000105037824 */ /* 0x000fe200078e0203 */
[----:B--2---:R-:W-:Y:S01]  /*4750*/  ISETP.NE.U32.AND P0, PT, R28, RZ, PT ;  /* 0x000000ff1c00720c */ /* 0x004fe20003f05070 */
[----:B------:R-:W-:Y:S01]  /*4760*/  FMUL R0, R0, UR4 ;  /* 0x0000000400007c20 */ /* 0x000fe20008400000 */
[----:B------:R-:W-:Y:S02]  /*4770*/  IMAD.MOV.U32 R5, RZ, RZ, -0x1 ;  /* 0xffffffffff057424 */ /* 0x000fe400078e00ff */
[----:B------:R-:W-:Y:S01]  /*4780*/  ISETP.NE.AND.EX P0, PT, R29, RZ, PT, P0 ;  /* 0x000000ff1d00720c */ /* 0x000fe20003f05300 */
[----:B------:R2:W4:Y:S01]  /*4790*/  F2I.U32.TRUNC.NTZ R13, R0 ;  /* 0x00000000000d7305 */ /* 0x000522000020f000 */
[----:B------:R-:W2:Y:S01]  /*47a0*/  LDC R15, c[0x0][0x148] ;  /* 0x00005200ff0f7b82 */ /* 0x000ea20000000800 */
[----:B0-----:R-:W-:-:S02]  /*47b0*/  SHF.R.U64 R12, R4, R6, R3 ;  /* 0x00000006040c7219 */ /* 0x001fc40000001203 */
[----:B------:R-:W-:-:S05]  /*47c0*/  SHF.R.U32.HI R3, RZ, R6, R3 ;  /* 0x00000006ff037219 */ /* 0x000fca0000011603 */
[----:B------:R-:W0:Y:S01]  /*47d0*/  LDC R20, c[0x0][0x600] ;  /* 0x00018000ff147b82 */ /* 0x000e220000000800 */
[-CC-:B-1----:R-:W-:Y:S02]  /*47e0*/  SHF.R.U64 R10, R12, R8.reuse, R3.reuse ;  /* 0x000000080c0a7219 */ /* 0x182fe40000001203 */
[----:B------:R-:W-:-:S05]  /*47f0*/  SHF.R.U32.HI R3, RZ, R8, R3 ;  /* 0x00000008ff037219 */ /* 0x000fca0000011603 */
[----:B------:R-:W1:Y:S01]  /*4800*/  LDC R27, c[0x0][0x648] ;  /* 0x00019200ff1b7b82 */ /* 0x000e620000000800 */
[-C--:B---3--:R-:W-:Y:S02]  /*4810*/  SHF.L.U32 R4, R5, R26.reuse, RZ ;  /* 0x0000001a05047219 */ /* 0x088fe400000006ff */
[-CC-:B------:R-:W-:Y:S02]  /*4820*/  SHF.R.U64 R14, R10, R26.reuse, R3.reuse ;  /* 0x0000001a0a0e7219 */ /* 0x180fe40000001203 */
[----:B------:R-:W-:Y:S02]  /*4830*/  SHF.R.U32.HI R5, RZ, R26, R3 ;  /* 0x0000001aff057219 */ /* 0x000fe40000011603 */
[----:B------:R-:W-:Y:S01]  /*4840*/  LOP3.LUT R25, RZ, R4, RZ, 0x33, !PT ;  /* 0x00000004ff197212 */ /* 0x000fe200078e33ff */
[----:B------:R-:W3:Y:S01]  /*4850*/  LDC R30, c[0x0][0x638] ;  /* 0x00018e00ff1e7b82 */ /* 0x000ee20000000800 */
[----:B------:R-:W-:Y:S01]  /*4860*/  SHF.L.U32 R26, R7, R26, RZ ;  /* 0x0000001a071a7219 */ /* 0x000fe200000006ff */
[----:B------:R-:W-:-:S06]  /*4870*/  IMAD.MOV.U32 R4, RZ, RZ, R14 ;  /* 0x000000ffff047224 */ /* 0x000fcc00078e000e */
[----:B------:R-:W0:Y:S01]  /*4880*/  LDC R31, c[0x0][0x610] ;  /* 0x00018400ff1f7b82 */ /* 0x000e220000000800 */
[----:B----4-:R-:W-:Y:S05]  /*4890*/  @!P0 BRA `(.L_x_100) ;  /* 0x0000000000288947 */ /* 0x010fea0003800000 */
        /* <DEDUP_REMOVED lines=10> */
.L_x_100:
[----:B------:R-:W-:Y:S01]  /*4940*/  ISETP.NE.AND P0, PT, R2, 0x1, PT ;  /* 0x000000010200780c */ /* 0x000fe20003f05270 */
[----:B0-----:R-:W-:Y:S01]  /*4950*/  VIADD R7, R20, 0xffffffff ;  /* 0xffffffff14077836 */ /* 0x001fe20000000000 */
[----:B-12---:R-:W-:Y:S01]  /*4960*/  SHF.R.U64 R0, R4, R27, R5 ;  /* 0x0000001b04007219 */ /* 0x006fe20000001205 */
[----:B------:R-:W-:Y:S01]  /*4970*/  IMAD.MOV R13, RZ, RZ, -R13 ;  /* 0x000000ffff0d7224 */ /* 0x000fe200078e0a0d */
[----:B------:R-:W-:Y:S01]  /*4980*/  LOP3.LUT R5, R10, R25, RZ, 0xc0, !PT ;  /* 0x000000190a057212 */ /* 0x000fe200078ec0ff */
[----:B------:R-:W-:Y:S01]  /*4990*/  IMAD.MOV.U32 R4, RZ, RZ, 0x1 ;  /* 0x00000001ff047424 */ /* 0x000fe200078e00ff */
[----:B------:R-:W-:Y:S01]  /*49a0*/  LOP3.LUT R12, R12, R7, RZ, 0xc0, !PT ;  /* 0x000000070c0c7212 */ /* 0x000fe200078ec0ff */
[----:B------:R-:W-:Y:S02]  /*49b0*/  IMAD.MOV R3, RZ, RZ, -R0 ;  /* 0x000000ffff037224 */ /* 0x000fe400078e0a00 */
[----:B------:R-:W-:Y:S02]  /*49c0*/  IMAD R0, R26, R0, R5 ;  /* 0x000000001a007224 */ /* 0x000fe400078e0205 */
[----:B---3--:R-:W-:-:S02]  /*49d0*/  IMAD R3, R3, R30, R14 ;  /* 0x0000001e03037224 */ /* 0x008fc400078e020e */
[----:B------:R-:W-:Y:S02]  /*49e0*/  @P0 IMAD R21, R15, R13, R24 ;  /* 0x0000000d0f150224 */ /* 0x000fe400078e0218 */
[----:B------:R-:W-:Y:S01]  /*49f0*/  IMAD R5, R3, R20, R12 ;  /* 0x0000001403057224 */ /* 0x000fe200078e020c */
[----:B------:R-:W-:Y:S01]  /*4a00*/  PRMT R3, R4, 0x7610, R3 ;  /* 0x0000761004037816 */ /* 0x000fe20000000003 */
[----:B------:R-:W-:-:S05]  /*4a10*/  IMAD R0, R0, R31, R21 ;  /* 0x0000001f00007224 */ /* 0x000fca00078e0215 */
[----:B------:R-:W-:Y:S02]  /*4a20*/  SEL R61, R5, R0, !P0 ;  /* 0x00000000053d7207 */ /* 0x000fe40004000000 */
[----:B------:R-:W-:-:S07]  /*4a30*/  SEL R0, R0, R5, !P0 ;  /* 0x0000000500007207 */ /* 0x000fce0004000000 */
.L_x_98:
[----:B------:R-:W-:Y:S01]  /*4a40*/  LOP3.LUT P0, RZ, R3, 0xff, RZ, 0xc0, !PT ;  /* 0x000000ff03ff7812 */ /* 0x000fe2000780c0ff */
[----:B------:R-:W-:-:S12]  /*4a50*/  IMAD.MOV.U32 R60, RZ, RZ, R0 ;  /* 0x000000ffff3c7224 */ /* 0x000fd800078e0000 */
[----:B------:R-:W-:Y:S05]  /*4a60*/  @P0 BRA `(.L_x_101) ;  /* 0xffffffc800140947 */ /* 0x000fea000383ffff */
[----:B------:R-:W-:Y:S05]  /*4a70*/  EXIT ;  /* 0x000000000000794d */ /* 0x000fea0003800000 */
.L_x_8:
[----:B0-----:R-:W-:Y:S01]  /*4a80*/  ULDC.64 UR4, c[0x0][0x650] ;  /* 0x0001940000047ab9 */ /* 0x001fe20000000a00 */
        /* <DEDUP_REMOVED lines=25> */
.L_x_103:
[----:B------:R-:W0:Y:S01]  /*4c20*/  LDC.64 R28, c[0x0][0x640] ;  /* 0x00019000ff1c7b82 */ /* 0x000e220000000a00 */
[-CC-:B------:R-:W-:Y:S01]  /*4c30*/  SHF.R.U64 R22, R12, R6.reuse, R13.reuse ;  /* 0x000000060c167219 */ /* 0x180fe2000000120d */
[----:B------:R-:W-:Y:S01]  /*4c40*/  IMAD.MOV.U32 R30, RZ, RZ, 0x1 ;  /* 0x00000001ff1e7424 */ /* 0x000fe200078e00ff */
[----:B------:R-:W-:Y:S02]  /*4c50*/  SHF.R.U32.HI R6, RZ, R6, R13 ;  /* 0x00000006ff067219 */ /* 0x000fe4000001160d */
        /* <DEDUP_REMOVED lines=8> */
[----:B------:R-:W-:Y:S01]  /*4ce0*/  IMAD.IADD R9, R9, 0x1, R11 ;  /* 0x0000000109097824 */ /* 0x000fe200078e020b */
[----:B0-----:R-:W-:-:S04]  /*4cf0*/  ISETP.NE.U32.AND P0, PT, R28, RZ, PT ;  /* 0x000000ff1c00720c */ /* 0x001fc80003f05070 */
[----:B------:R-:W-:Y:S02]  /*4d00*/  ISETP.NE.AND.EX P0, PT, R29, RZ, PT, P0 ;  /* 0x000000ff1d00720c */ /* 0x000fe40003f05300 */
[----:B------:R-:W0:Y:S01]  /*4d10*/  LDC R20, c[0x0][0x600] ;  /* 0x00018000ff147b82 */ /* 0x000e220000000800 */
[-CC-:B-1----:R-:W-:Y:S01]  /*4d20*/  SHF.R.U64 R14, R8, R10.reuse, R9.reuse ;  /* 0x0000000a080e7219 */ /* 0x182fe20000001209 */
[----:B------:R-:W-:Y:S01]  /*4d30*/  IMAD.MOV.U32 R8, RZ, RZ, -0x1 ;  /* 0xffffffffff087424 */ /* 0x000fe200078e00ff */
[----:B------:R-:W-:-:S05]  /*4d40*/  SHF.R.U32.HI R9, RZ, R10, R9 ;  /* 0x0000000aff097219 */ /* 0x000fca0000011609 */
[----:B------:R-:W1:Y:S01]  /*4d50*/  LDC R24, c[0x0][0x648] ;  /* 0x00019200ff187b82 */ /* 0x000e620000000800 */
[-CC-:B--2---:R-:W-:Y:S02]  /*4d60*/  SHF.R.U64 R23, R14, R12.reuse, R9.reuse ;  /* 0x0000000c0e177219 */ /* 0x184fe40000001209 */
[----:B------:R-:W-:-:S05]  /*4d70*/  SHF.R.U32.HI R6, RZ, R12, R9 ;  /* 0x0000000cff067219 */ /* 0x000fca0000011609 */
[----:B------:R-:W2:Y:S01]  /*4d80*/  LDC R26, c[0x0][0x638] ;  /* 0x00018e00ff1a7b82 */ /* 0x000ea20000000800 */
[-C--:B---3--:R-:W-:Y:S02]  /*4d90*/  SHF.L.U32 R8, R8, R27.reuse, RZ ;  /* 0x0000001b08087219 */ /* 0x088fe400000006ff */
[-CC-:B------:R-:W-:Y:S02]  /*4da0*/  SHF.R.U64 R25, R23, R27.reuse, R6.reuse ;  /* 0x0000001b17197219 */ /* 0x180fe40000001206 */
[----:B------:R-:W-:Y:S02]  /*4db0*/  LOP3.LUT R32, RZ, R8, RZ, 0x33, !PT ;  /* 0x00000008ff207212 */ /* 0x000fe400078e33ff */
[----:B------:R-:W-:Y:S01]  /*4dc0*/  SHF.R.U32.HI R9, RZ, R27, R6 ;  /* 0x0000001bff097219 */ /* 0x000fe20000011606 */
[----:B------:R-:W3:Y:S01]  /*4dd0*/  LDC R31, c[0x0][0x610] ;  /* 0x00018400ff1f7b82 */ /* 0x000ee20000000800 */
[----:B------:R-:W-:Y:S01]  /*4de0*/  IMAD.MOV.U32 R8, RZ, RZ, R25 ;  /* 0x000000ffff087224 */ /* 0x000fe200078e0019 */
[----:B------:R-:W-:Y:S06]  /*4df0*/  @!P0 BRA `(.L_x_104) ;  /* 0x0000000000288947 */ /* 0x000fec0003800000 */
        /* <DEDUP_REMOVED lines=10> */
.L_x_104:
[----:B------:R-:W-:Y:S01]  /*4ea0*/  ISETP.NE.AND P0, PT, R2, 0x1, PT ;  /* 0x000000010200780c */ /* 0x000fe20003f05270 */
[----:B------:R-:W-:Y:S01]  /*4eb0*/  IMAD.MOV.U32 R13, RZ, RZ, R22 ;  /* 0x000000ffff0d7224 */ /* 0x000fe200078e0016 */
[----:B-1----:R-:W-:Y:S01]  /*4ec0*/  SHF.R.U64 R6, R8, R24, R9 ;  /* 0x0000001808067219 */ /* 0x002fe20000001209 */
[----:B0-----:R-:W-:Y:S01]  /*4ed0*/  VIADD R9, R20, 0xffffffff ;  /* 0xffffffff14097836 */ /* 0x001fe20000000000 */
[----:B------:R-:W-:Y:S02]  /*4ee0*/  SHF.L.U32 R30, R30, R27, RZ ;  /* 0x0000001b1e1e7219 */ /* 0x000fe400000006ff */
[----:B------:R-:W-:Y:S01]  /*4ef0*/  LOP3.LUT R5, R23, R32, RZ, 0xc0, !PT ;  /* 0x0000002017057212 */ /* 0x000fe200078ec0ff */
[----:B------:R-:W-:-:S04]  /*4f00*/  IMAD.MOV R8, RZ, RZ, -R6 ;  /* 0x000000ffff087224 */ /* 0x000fc800078e0a06 */
[----:B------:R-:W-:Y:S01]  /*4f10*/  IMAD R6, R30, R6, R5 ;  /* 0x000000061e067224 */ /* 0x000fe200078e0205 */
[----:B------:R-:W-:Y:S01]  /*4f20*/  LOP3.LUT R5, R14, R9, RZ, 0xc0, !PT ;  /* 0x000000090e057212 */ /* 0x000fe200078ec0ff */
[----:B------:R-:W-:Y:S02]  /*4f30*/  @P0 IMAD R3, R7, R21, R4 ;  /* 0x0000001507030224 */ /* 0x000fe400078e0204 */
[----:B--2---:R-:W-:Y:S02]  /*4f40*/  IMAD R4, R8, R26, R25 ;  /* 0x0000001a08047224 */ /* 0x004fe400078e0219 */
[----:B---3--:R-:W-:Y:S02]  /*4f50*/  IMAD R3, R6, R31, R3 ;  /* 0x0000001f06037224 */ /* 0x008fe400078e0203 */
[----:B------:R-:W-:Y:S02]  /*4f60*/  IMAD R4, R4, R20, R5 ;  /* 0x0000001404047224 */ /* 0x000fe400078e0205 */
[----:B------:R-:W-:-:S03]  /*4f70*/  IMAD.MOV.U32 R6, RZ, RZ, 0x1 ;  /* 0x00000001ff067424 */ /* 0x000fc600078e00ff */
[----:B------:R-:W-:Y:S02]  /*4f80*/  SEL R20, R4, R3, !P0 ;  /* 0x0000000304147207 */ /* 0x000fe40004000000 */
[----:B------:R-:W-:-:S07]  /*4f90*/  SEL R11, R3, R4, !P0 ;  /* 0x00000004030b7207 */ /* 0x000fce0004000000 */
.L_x_102:
[----:B------:R-:W-:-:S08]  /*4fa0*/  NOP ;  /* 0x0000000000007918 */ /* 0x000fd00000000000 */
[----:B------:R-:W0:-:S00]  /*4fb0*/  USETMAXREG.DEALLOC.CTAPOOL 0x28 ;  /* 0x00000028000079c8 */ /* 0x000e0000080e0500 */
[----:B0-----:R-:W-:-:S13]  /*4fc0*/  ISETP.NE.AND P0, PT, R0, RZ, PT ;  /* 0x000000ff0000720c */ /* 0x001fda0003f05270 */
[----:B------:R-:W-:Y:S05]  /*4fd0*/  @P0 EXIT ;  /* 0x000000000000094d */ /* 0x000fea0003800000 */
[----:B------:R-:W-:Y:S01]  /*4fe0*/  LOP3.LUT P0, RZ, R6, 0xff, RZ, 0xc0, !PT ;  /* 0x000000ff06ff7812 */ /* 0x000fe2000780c0ff */
[----:B------:R-:W-:Y:S02]  /*4ff0*/  IMAD.MOV.U32 R0, RZ, RZ, 0x1 ;  /* 0x00000001ff007424 */ /* 0x000fe400078e00ff */
[----:B------:R-:W-:-:S10]  /*5000*/  IMAD.MOV.U32 R12, RZ, RZ, RZ ;  /* 0x000000ffff0c7224 */ /* 0x000fd400078e00ff */
[----:B------:R-:W-:Y:S05]  /*5010*/  @!P0 BRA `(.L_x_105) ;  /* 0x0000000c007c8947 */ /* 0x000fea0003800000 */
[----:B------:R-:W0:Y:S01]  /*5020*/  LDC R0, c[0x0][0x28c] ;  /* 0x0000a300ff007b82 */ /* 0x000e220000000800 */
[----:B------:R-:W-:Y:S01]  /*5030*/  ULDC UR5, c[0x0][0x658] ;  /* 0x0001960000057ab9 */ /* 0x000fe20000000800 */
[----:B------:R-:W-:Y:S01]  /*5040*/  UMOV UR11, 0xffffffff ;  /* 0xffffffff000b7882 */ /* 0x000fe20000000000 */
[----:B------:R-:W-:Y:S01]  /*5050*/  UMOV UR15, 0x1 ;  /* 0x00000001000f7882 */ /* 0x000fe20000000000 */
[----:B------:R-:W-:Y:S01]  /*5060*/  USHF.L.U32 UR11, UR11, UR5, URZ ;  /* 0x000000050b0b7299 */ /* 0x000fe2000800063f */
[----:B------:R-:W-:Y:S01]  /*5070*/  BSSY B0, `(.L_x_105) ;  /* 0x00000d9000007945 */ /* 0x000fe20003800000 */
[----:B------:R-:W-:Y:S01]  /*5080*/  ULDC UR9, c[0x0][0xc] ;  /* 0x0000030000097ab9 */ /* 0x000fe20000000800 */
[----:B------:R-:W-:Y:S01]  /*5090*/  ULDC UR14, c[0x0][0x10] ;  /* 0x00000400000e7ab9 */ /* 0x000fe20000000800 */
[----:B------:R-:W1:Y:S01]  /*50a0*/  S2UR UR8, SR_CgaCtaId ;  /* 0x00000000000879c3 */ /* 0x000e620000008800 */
[----:B------:R-:W-:Y:S01]  /*50b0*/  ULOP3.LUT UR13, URZ, UR11, URZ, 0x33, !UPT ;  /* 0x0000000b3f0d7292 */ /* 0x000fe2000f8e333f */
[----:B------:R-:W-:Y:S01]  /*50c0*/  IMAD.MOV.U32 R10, RZ, RZ, 0x1 ;  /* 0x00000001ff0a7424 */ /* 0x000fe200078e00ff */
[----:B------:R-:W-:Y:S01]  /*50d0*/  LOP3.LUT R9, R19, 0x2, RZ, 0xfc, !PT ;  /* 0x0000000213097812 */ /* 0x000fe200078efcff */
[----:B------:R-:W-:Y:S01]  /*50e0*/  IMAD.MOV.U32 R12, RZ, RZ, RZ ;  /* 0x000000ffff0c7224 */ /* 0x000fe200078e00ff */
[----:B------:R-:W-:Y:S01]  /*50f0*/  ULDC UR4, c[0x0][0x600] ;  /* 0x0001800000047ab9 */ /* 0x000fe20000000800 */
[----:B------:R-:W-:Y:S01]  /*5100*/  UMOV UR18, 0x55 ;  /* 0x0000005500127882 */ /* 0x000fe20000000000 */
[----:B------:R-:W-:-:S02]  /*5110*/  UIADD3 UR4, UR4, -0x1, URZ ;  /* 0xffffffff04047890 */ /* 0x000fc4000fffe03f */
[----:B------:R-:W-:Y:S01]  /*5120*/  USHF.L.U32 UR5, UR15, UR5, URZ ;  /* 0x000000050f057299 */ /* 0x000fe2000800063f */
[----:B------:R-:W-:Y:S01]  /*5130*/  ULDC.64 UR28, c[0x0][0x198] ;  /* 0x00006600001c7ab9 */ /* 0x000fe20000000a00 */
[----:B0-----:R-:W-:-:S05]  /*5140*/  VIADD R0, R0, 0x3f ;  /* 0x0000003f00007836 */ /* 0x001fca0000000000 */
[----:B------:R-:W-:Y:S01]  /*5150*/  SHF.R.S32.HI R3, RZ, 0x1f, R0 ;  /* 0x0000001fff037819 */ /* 0x000fe20000011400 */
[----:B-1----:R-:W-:-:S03]  /*5160*/  ULOP3.LUT UR10, UR8, 0x1, URZ, 0xc0, !UPT ;  /* 0x00000001080a7892 */ /* 0x002fc6000f8ec03f */
[----:B------:R-:W-:Y:S01]  /*5170*/  LEA.HI R3, R3, R0, RZ, 0x6 ;  /* 0x0000000003037211 */ /* 0x000fe200078f30ff */
[----:B------:R-:W-:Y:S01]  /*5180*/  USHF.R.U32.HI UR25, URZ, 0x1, UR8 ;  /* 0x000000013f197899 */ /* 0x000fe20008011608 */
[----:B------:R-:W-:Y:S01]  /*5190*/  IMAD.MOV.U32 R0, RZ, RZ, 0x1 ;  /* 0x00000001ff007424 */ /* 0x000fe200078e00ff */
[----:B------:R-:W-:Y:S01]  /*51a0*/  USHF.L.U32 UR6, UR8, 0x5, URZ ;  /* 0x0000000508067899 */ /* 0x000fe2000800063f */
[----:B------:R-:W-:Y:S01]  /*51b0*/  SHF.R.S32.HI R3, RZ, 0x6, R3 ;  /* 0x00000006ff037819 */ /* 0x000fe20000011403 */
[----:B------:R-:W-:Y:S02]  /*51c0*/  USHF.L.U32 UR7, UR8, 0xb, URZ ;  /* 0x0000000b08077899 */ /* 0x000fe4000800063f */
[----:B------:R-:W-:Y:S02]  /*51d0*/  ULOP3.LUT UR8, UR8, 0xfffffffe, URZ, 0xc0, !UPT ;  /* 0xfffffffe08087892 */ /* 0x000fe4000f8ec03f */
[----:B------:R-:W-:Y:S01]  /*51e0*/  UISETP.GT.U32.AND UP0, UPT, UR10, 0xffff, UPT ;  /* 0x0000ffff0a00788c */ /* 0x000fe2000bf04070 */
[----:B------:R-:W-:Y:S01]  /*51f0*/  VIADD R8, R3, 0x1 ;  /* 0x0000000103087836 */ /* 0x000fe20000000000 */
[----:B------:R-:W-:-:S02]  /*5200*/  USHF.L.U32 UR11, UR15, UR8, URZ ;  /* 0x000000080f0b7299 */ /* 0x000fc4000800063f */
[----:B------:R-:W-:Y:S02]  /*5210*/  ULOP3.LUT UR12, UR8, 0x1, URZ, 0xfc, !UPT ;  /* 0x00000001080c7892 */ /* 0x000fe4000f8efc3f */
[----:B------:R-:W-:Y:S02]  /*5220*/  UIMAD.WIDE.U32 UR8, UR9, UR14, URZ ;  /* 0x0000000e090872a5 */ /* 0x000fe4000f8e003f */
[----:B------:R-:W-:Y:S01]  /*5230*/  USEL UR10, UR10, 0xffff, !UP0 ;  /* 0x0000ffff0a0a7887 */ /* 0x000fe2000c000000 */
[----:B------:R-:W-:Y:S01]  /*5240*/  ULDC UR14, c[0x0][0x14] ;  /* 0x00000500000e7ab9 */ /* 0x000fe20000000800 */
[----:B------:R-:W-:Y:S02]  /*5250*/  USHF.L.U32 UR12, UR15, UR12, URZ ;  /* 0x0000000c0f0c7299 */ /* 0x000fe4000800063f */
[----:B------:R-:W-:Y:S02]  /*5260*/  UIMAD.WIDE.U32 UR26, UR8, UR14, URZ ;  /* 0x0000000e081a72a5 */ /* 0x000fe4000f8e003f */
[----:B------:R-:W-:-:S02]  /*5270*/  UIMAD UR21, UR9, UR14, URZ ;  /* 0x0000000e091572a4 */ /* 0x000fc4000f8e023f */
[----:B------:R-:W-:Y:S02]  /*5280*/  ULOP3.LUT UR10, UR10, 0xffff, URZ, 0xc0, !UPT ;  /* 0x0000ffff0a0a7892 */ /* 0x000fe4000f8ec03f */
[----:B------:R-:W-:Y:S02]  /*5290*/  ULOP3.LUT UR6, UR6, 0x20, URZ, 0xc0, !UPT ;  /* 0x0000002006067892 */ /* 0x000fe4000f8ec03f */
[----:B------:R-:W-:Y:S02]  /*52a0*/  ULOP3.LUT UR7, UR7, 0x800, URZ, 0xc0, !UPT ;  /* 0x0000080007077892 */ /* 0x000fe4000f8ec03f */
[----:B------:R-:W-:Y:S02]  /*52b0*/  ULOP3.LUT UR19, UR11, UR12, URZ, 0xfc, !UPT ;  /* 0x0000000c0b137292 */ /* 0x000fe4000f8efc3f */
[----:B------:R-:W-:Y:S02]  /*52c0*/  UIADD3 UR21, UR27, UR21, URZ ;  /* 0x000000151b157290 */ /* 0x000fe4000fffe03f */
[----:B------:R-:W-:-:S12]  /*52d0*/  USHF.L.U32 UR18, UR18, UR10, URZ ;  /* 0x0000000a12127299 */ /* 0x000fd8000800063f */
.L_x_116:
[----:B------:R-:W-:-:S03]  /*52e0*/  UMOV UR8, 0xffffffff ;  /* 0xffffffff00087882 */ /* 0x000fc60000000000 */
[----:B------:R-:W-:Y:S05]  /*52f0*/  BRA.DIV UR8, `(.L_x_106) ;  /* 0x0000001208607947 */ /* 0x000fea000b800000 */
[----:B------:R-:W-:-:S13]  /*5300*/  ELECT P6, URZ, PT ;  /* 0x00000000003f782f */ /* 0x000fda00038c0000 */
.L_x_132:
[----:B------:R-:W0:Y:S01]  /*5310*/  LDC R4, c[0x0][0x28c] ;  /* 0x0000a300ff047b82 */ /* 0x000e220000000800 */
[----:B------:R-:W-:Y:S01]  /*5320*/  BSSY B1, `(.L_x_107) ;  /* 0x000003c000017945 */ /* 0x000fe20003800000 */
[----:B0-----:R-:W-:-:S13]  /*5330*/  ISETP.LT.OR P6, PT, R4, 0x1, !P6 ;  /* 0x000000010400780c */ /* 0x001fda00077c1670 */
[----:B------:R-:W-:Y:S05]  /*5340*/  @P6 BRA `(.L_x_108) ;  /* 0x0000000000e46947 */ /* 0x000fea0003800000 */
[----:B------:R-:W-:Y:S01]  /*5350*/  LEA R11, R11, UR25, 0x2 ;  /* 0x000000190b0b7c11 */ /* 0x000fe2000f8e10ff */
[----:B------:R-:W-:Y:S01]  /*5360*/  IMAD.MOV.U32 R21, RZ, RZ, RZ ;  /* 0x000000ffff157224 */ /* 0x000fe200078e00ff */
[----:B------:R-:W-:Y:S01]  /*5370*/  LEA R20, R20, UR6, 0x6 ;  /* 0x0000000614147c11 */ /* 0x000fe2000f8e30ff */
[----:B------:R-:W-:Y:S02]  /*5380*/  IMAD.MOV.U32 R4, RZ, RZ, R8 ;  /* 0x000000ffff047224 */ /* 0x000fe400078e0008 */
[----:B------:R-:W-:Y:S02]  /*5390*/  IMAD.MOV.U32 R5, RZ, RZ, R0 ;  /* 0x000000ffff057224 */ /* 0x000fe400078e0000 */
[----:B------:R-:W-:Y:S02]  /*53a0*/  IMAD.MOV.U32 R6, RZ, RZ, R12 ;  /* 0x000000ffff067224 */ /* 0x000fe400078e000c */
[----:B------:R-:W-:-:S07]  /*53b0*/  IMAD.SHL.U32 R15, R11, 0x20, RZ ;  /* 0x000000200b0f7824 */ /* 0x000fce00078e00ff */
.L_x_111:
[----:B------:R-:W0:Y:S01]  /*53c0*/  S2R R14, SR_CgaCtaId ;  /* 0x00000000000e7919 */ /* 0x000e220000008800 */
[----:B------:R-:W-:Y:S02]  /*53d0*/  MOV R7, 0x400 ;  /* 0x0000040000077802 */ /* 0x000fe40000000f00 */
[----:B------:R-:W-:-:S13]  /*53e0*/  LOP3.LUT P1, RZ, R18, 0x7f, RZ, 0xc0, !PT ;  /* 0x0000007f12ff7812 */ /* 0x000fda000782c0ff */
[----:B------:R-:W1:Y:S01]  /*53f0*/  @!P1 LDC R11, c[0x0][0x500] ;  /* 0x00014000ff0b9b82 */ /* 0x000e620000000800 */
[----:B0-----:R-:W-:Y:S02]  /*5400*/  LEA R22, R14, R7, 0x18 ;  /* 0x000000070e167211 */ /* 0x001fe400078ec0ff */
[----:B------:R-:W-:-:S03]  /*5410*/  SHF.L.U32 R7, R5, 0x1f, RZ ;  /* 0x0000001f05077819 */ /* 0x000fc600000006ff */
[----:B------:R-:W-:-:S04]  /*5420*/  IMAD R14, R6, 0x8, R22 ;  /* 0x00000008060e7824 */ /* 0x000fc800078e0216 */
[----:B------:R-:W0:Y:S02]  /*5430*/  SYNCS.PHASECHK.TRANS64.TRYWAIT P0, [R14+URZ+0x48], R7 ;  /* 0x000048070e0075a7 */ /* 0x000e24000800017f */
[----:B01----:R-:W-:Y:S05]  /*5440*/  @!P0 BRA `(.L_x_109) ;  /* 0x00000010002c8947 */ /* 0x003fea0003800000 */
.L_x_133:
[----:B0-----:R-:W-:Y:S01]  /*5450*/  PRMT R7, R9, 0x9910, RZ ;  /* 0x0000991009077816 */ /* 0x001fe200000000ff */
[----:B------:R0:W-:Y:S03]  /*5460*/  @!P1 SYNCS.ARRIVE.TRANS64 RZ, [R14+URZ], R11 ;  /* 0x0000000b0eff99a7 */ /* 0x0001e6000800003f */
[----:B------:R-:W-:-:S13]  /*5470*/  ISETP.NE.AND P0, PT, R7, 0x2, PT ;  /* 0x000000020700780c */ /* 0x000fda0003f05270 */
[----:B0-----:R-:W-:Y:S05]  /*5480*/  @P0 BRA `(.L_x_110) ;  /* 0x0000000000040947 */ /* 0x001fea0003800000 */
[----:B------:R-:W-:Y:S01]  /*5490*/  BPT.TRAP 0x1 ;  /* 0x000000040000795c */ /* 0x000fe20000300000 */
.L_x_110:
[----:B------:R-:W-:Y:S01]  /*54a0*/  LEA R7, R6, UR25, 0x2 ;  /* 0x0000001906077c11 */ /* 0x000fe2000f8e10ff */
[----:B------:R-:W-:Y:S01]  /*54b0*/  VIADD R4, R4, 0xffffffff ;  /* 0xffffffff04047836 */ /* 0x000fe20000000000 */
[----:B------:R-:W-:Y:S01]  /*54c0*/  R2UR UR23, R15 ;  /* 0x000000000f1772ca */ /* 0x000fe200000e0000 */
[----:B------:R-:W-:Y:S01]  /*54d0*/  UIADD3 UR14, UP0, UR28, 0xf0, URZ ;  /* 0x000000f01c0e7890 */ /* 0x000fe2000ff1e03f */
[----:B------:R-:W-:Y:S01]  /*54e0*/  R2UR UR9, R14 ;  /* 0x000000000e0972ca */ /* 0x000fe200000e0000 */
[----:B------:R-:W-:Y:S01]  /*54f0*/  IMAD.SHL.U32 R7, R7, 0x800, RZ ;  /* 0x0000080007077824 */ /* 0x000fe200078e00ff */
[----:B------:R-:W-:Y:S01]  /*5500*/  R2UR UR10, R21 ;  /* 0x00000000150a72ca */ /* 0x000fe200000e0000 */
[----:B------:R-:W-:Y:S01]  /*5510*/  UIADD3 UR32, UP1, UR28, 0x1f0, URZ ;  /* 0x000001f01c207890 */ /* 0x000fe2000ff3e03f */
[----:B------:R-:W-:Y:S01]  /*5520*/  R2UR UR12, R13 ;  /* 0x000000000d0c72ca */ /* 0x000fe200000e0000 */
[--C-:B------:R-:W-:Y:S01]  /*5530*/  IMAD R11, R7, 0x2, R22.reuse ;  /* 0x00000002070b7824 */ /* 0x100fe200078e0216 */
[----:B------:R-:W-:Y:S01]  /*5540*/  LEA R7, R6, UR7, 0xc ;  /* 0x0000000706077c11 */ /* 0x000fe2000f8e60ff */
[----:B------:R-:W-:Y:S01]  /*5550*/  UIADD3.X UR15, URZ, UR29, URZ, UP0, !UPT ;  /* 0x0000001d3f0f7290 */ /* 0x000fe200087fe43f */
[----:B------:R-:W-:Y:S01]  /*5560*/  R2UR UR24, R20 ;  /* 0x00000000141872ca */ /* 0x000fe200000e0000 */
[----:B------:R-:W-:Y:S01]  /*5570*/  UPRMT UR20, URZ, 0x5410, UR18 ;  /* 0x000054103f147896 */ /* 0x000fe20008000012 */
[----:B------:R-:W-:Y:S01]  /*5580*/  R2UR UR8, R11 ;  /* 0x000000000b0872ca */ /* 0x000fe200000e0000 */
[----:B------:R-:W-:Y:S01]  /*5590*/  IMAD R7, R7, 0x2, R22 ;  /* 0x0000000207077824 */ /* 0x000fe200078e0216 */
[----:B------:R-:W-:Y:S01]  /*55a0*/  ISETP.GT.AND P1, PT, R4, 0x1, PT ;  /* 0x000000010400780c */ /* 0x000fe20003f24270 */
[----:B------:R-:W-:Y:S01]  /*55b0*/  VIADD R6, R6, 0x1 ;  /* 0x0000000106067836 */ /* 0x000fe20000000000 */
[----:B------:R-:W-:Y:S01]  /*55c0*/  UPRMT UR30, URZ, 0x5410, UR19 ;  /* 0x000054103f1e7896 */ /* 0x000fe20008000013 */
[----:B------:R-:W-:Y:S01]  /*55d0*/  VIADD R21, R21, 0x40 ;  /* 0x0000004015157836 */ /* 0x000fe20000000000 */
[----:B------:R-:W-:Y:S01]  /*55e0*/  R2UR UR11, R7 ;  /* 0x00000000070b72ca */ /* 0x000fe200000e0000 */
[----:B------:R-:W-:Y:S01]  /*55f0*/  UIADD3.X UR33, URZ, UR29, URZ, UP1, !UPT ;  /* 0x0000001d3f217290 */ /* 0x000fe20008ffe43f */
[----:B------:R-:W-:Y:S01]  /*5600*/  ISETP.NE.AND P0, PT, R6, 0x9, PT ;  /* 0x000000090600780c */ /* 0x000fe20003f05270 */
[----:B------:R-:W-:Y:S01]  /*5610*/  UMOV UR16, 0x0 ;  /* 0x0000000000107882 */ /* 0x000fe20000000000 */
[----:B------:R-:W-:-:S02]  /*5620*/  UMOV UR17, 0x10000000 ;  /* 0x1000000000117882 */ /* 0x000fc40000000000 */
[----:B------:R-:W-:Y:S01]  /*5630*/  SEL R14, RZ, 0x1, P0 ;  /* 0x00000001ff0e7807 */ /* 0x000fe20000000000 */
[----:B------:R-:W-:Y:S01]  /*5640*/  UIADD3 UR8, UR8, 0x180, URZ ;  /* 0x0000018008087890 */ /* 0x000fe2000fffe03f */
[----:B------:R-:W-:Y:S02]  /*5650*/  SEL R6, R6, RZ, P0 ;  /* 0x000000ff06067207 */ /* 0x000fe40000000000 */
[----:B------:R-:W-:-:S03]  /*5660*/  LOP3.LUT R5, R5, R14, RZ, 0x3c, !PT ;  /* 0x0000000e05057212 */ /* 0x000fc600078e3cff */
[----:B------:R-:W-:-:S03]  /*5670*/  UIADD3 UR22, UR11, 0x24180, URZ ;  /* 0x000241800b167890 */ /* 0x000fc6000fffe03f */
[----:B------:R-:W-:Y:S02]  /*5680*/  UMOV UR11, UR23 ;  /* 0x00000017000b7c82 */ /* 0x000fe40008000000 */
[----:B------:R0:W-:Y:S02]  /*5690*/  UTMALDG.3D.MULTICAST [UR8], [UR14], UR20, desc[UR16] ;  /* 0x000010080e0073b4 */ /* 0x0001e40008011814 */
[----:B0-----:R-:W-:Y:S01]  /*56a0*/  UMOV UR8, UR22 ;  /* 0x0000001600087c82 */ /* 0x001fe20008000000 */
[----:B------:R-:W-:Y:S02]  /*56b0*/  UMOV UR11, UR24 ;  /* 0x00000018000b7c82 */ /* 0x000fe40008000000 */
[----:B------:R0:W-:Y:S02]  /*56c0*/  UTMALDG.3D.MULTICAST [UR8], [UR32], UR30, desc[UR16] ;  /* 0x00001008200073b4 */ /* 0x0001e4000801181e */
[----:B0-----:R-:W-:Y:S05]  /*56d0*/  @P1 BRA `(.L_x_111) ;  /* 0xfffffffc00381947 */ /* 0x001fea000383ffff */
.L_x_108:
[----:B------:R-:W-:Y:S05]  /*56e0*/  BSYNC B1 ;  /* 0x0000000000017941 */ /* 0x000fea0003800000 */
.L_x_107:
[----:B------:R-:W-:Y:S01]  /*56f0*/  LOP3.LUT P1, RZ, R10, 0xff, RZ, 0xc0, !PT ;  /* 0x000000ff0aff7812 */ /* 0x000fe2000782c0ff */
[C---:B------:R-:W-:Y:S01]  /*5700*/  IMAD.IADD R12, R3.reuse, 0x1, R12 ;  /* 0x00000001030c7824 */ /* 0x040fe200078e020c */
[----:B------:R-:W-:Y:S01]  /*5710*/  ULDC.64 UR8, c[0x0][0x650] ;  /* 0x0001940000087ab9 */ /* 0x000fe20000000a00 */
[C---:B------:R-:W-:Y:S01]  /*5720*/  ISETP.GE.U32.AND P2, PT, R3.reuse, 0x9, PT ;  /* 0x000000090300780c */ /* 0x040fe20003f46070 */
[----:B------:R-:W-:Y:S01]  /*5730*/  BSSY B1, `(.L_x_112) ;  /* 0x000006a000017945 */ /* 0x000fe20003800000 */
[----:B------:R-:W-:Y:S01]  /*5740*/  IMAD.MOV.U32 R11, RZ, RZ, -0x1 ;  /* 0xffffffffff0b7424 */ /* 0x000fe200078e00ff */
[----:B------:R-:W-:Y:S01]  /*5750*/  ISETP.GT.U32.AND P0, PT, R12, 0x8, PT ;  /* 0x000000080c00780c */ /* 0x000fe20003f04070 */
[----:B------:R-:W-:Y:S01]  /*5760*/  IMAD.MOV.U32 R20, RZ, RZ, -0x1 ;  /* 0xffffffffff147424 */ /* 0x000fe200078e00ff */
[----:B------:R-:W-:Y:S01]  /*5770*/  PRMT R10, RZ, 0x7610, R10 ;  /* 0x00007610ff0a7816 */ /* 0x000fe2000000000a */
[----:B------:R-:W-:Y:S01]  /*5780*/  IMAD.MOV.U32 R13, RZ, RZ, -0x1 ;  /* 0xffffffffff0d7424 */ /* 0x000fe200078e00ff */
[----:B------:R-:W-:-:S03]  /*5790*/  ISETP.LT.U32.AND P0, PT, R3, 0x9, P0 ;  /* 0x000000090300780c */ /* 0x000fc60000701070 */
[----:B------:R-:W0:Y:S01]  /*57a0*/  @P1 S2R R5, SR_CgaCtaId ;  /* 0x0000000000051919 */ /* 0x000e220000008800 */
[----:B------:R-:W-:-:S04]  /*57b0*/  @P1 MOV R4, 0x400 ;  /* 0x0000040000041802 */ /* 0x000fc80000000f00 */
[----:B0-----:R-:W-:Y:S01]  /*57c0*/  @P1 LEA R6, R5, R4, 0x18 ;  /* 0x0000000405061211 */ /* 0x001fe200078ec0ff */
[----:B------:R-:W-:-:S03]  /*57d0*/  IMAD.WIDE.U32 R4, R12, 0x38e38e39, RZ ;  /* 0x38e38e390c047825 */ /* 0x000fc600078e00ff */
[----:B------:R0:W-:Y:S01]  /*57e0*/  @P1 SYNCS.ARRIVE.TRANS64.A1T0 RZ, [R6+URZ+0xa8], RZ ;  /* 0x0000a8ff06ff19a7 */ /* 0x0001e2000810003f */
[----:B------:R-:W-:Y:S02]  /*57f0*/  IADD3 R16, P1, R16, UR26, RZ ;  /* 0x0000001a10107c10 */ /* 0x000fe4000ff3e0ff */
[----:B------:R-:W-:Y:S02]  /*5800*/  SHF.R.U32.HI R7, RZ, 0x1, R5 ;  /* 0x00000001ff077819 */ /* 0x000fe40000011605 */
[----:B------:R-:W-:Y:S02]  /*5810*/  SEL R5, RZ, 0x1, !P0 ;  /* 0x00000001ff057807 */ /* 0x000fe40004000000 */
[----:B------:R-:W-:Y:S01]  /*5820*/  IADD3.X R17, R17, UR21, RZ, P1, !PT ;  /* 0x0000001511117c10 */ /* 0x000fe20008ffe4ff */
[----:B------:R-:W-:Y:S01]  /*5830*/  IMAD R12, R7, -0x9, R12 ;  /* 0xfffffff7070c7824 */ /* 0x000fe200078e020c */
[----:B------:R-:W-:Y:S02]  /*5840*/  ISETP.GE.U32.AND P0, PT, R16, UR8, PT ;  /* 0x0000000810007c0c */ /* 0x000fe4000bf06070 */
[----:B------:R-:W-:-:S02]  /*5850*/  LOP3.LUT R0, R0, R5, RZ, 0x3c, !PT ;  /* 0x0000000500007212 */ /* 0x000fc400078e3cff */
[----:B------:R-:W-:Y:S02]  /*5860*/  ISETP.GE.U32.AND.EX P0, PT, R17, UR9, PT, P0 ;  /* 0x0000000911007c0c */ /* 0x000fe4000bf06100 */
[----:B------:R-:W-:Y:S02]  /*5870*/  @P2 LOP3.LUT R0, R0, 0x1, R7, 0x78, !PT ;  /* 0x0000000100002812 */ /* 0x000fe400078e7807 */
[----:B------:R-:W-:-:S09]  /*5880*/  PRMT R4, RZ, 0x7610, R4 ;  /* 0x00007610ff047816 */ /* 0x000fd20000000004 */
[----:B0-----:R-:W-:Y:S05]  /*5890*/  @P0 BRA `(.L_x_113) ;  /* 0x00000004004c0947 */ /* 0x001fea0003800000 */
[----:B------:R-:W0:Y:S01]  /*58a0*/  S2R R14, SR_CTAID.X ;  /* 0x00000000000e7919 */ /* 0x000e220000002500 */
[----:B------:R-:W-:Y:S01]  /*58b0*/  ULDC.64 UR8, c[0x0][0x628] ;  /* 0x00018a0000087ab9 */ /* 0x000fe20000000a00 */
[----:B------:R-:W1:Y:S01]  /*58c0*/  LDC R15, c[0x0][0x144] ;  /* 0x00005100ff0f7b82 */ /* 0x000e620000000800 */
[----:B------:R-:W-:Y:S01]  /*58d0*/  ISETP.NE.U32.AND P0, PT, RZ, UR8, PT ;  /* 0x00000008ff007c0c */ /* 0x000fe2000bf05070 */
[----:B------:R-:W2:Y:S01]  /*58e0*/  S2R R11, SR_CTAID.Y ;  /* 0x00000000000b7919 */ /* 0x000ea20000002600 */
[----:B------:R-:W-:Y:S01]  /*58f0*/  ULDC UR10, c[0x0][0x150] ;  /* 0x00005400000a7ab9 */ /* 0x000fe20000000800 */
[----:B------:R-:W-:Y:S01]  /*5900*/  ULDC UR11, c[0x0][0x630] ;  /* 0x00018c00000b7ab9 */ /* 0x000fe20000000800 */
[----:B------:R-:W-:Y:S01]  /*5910*/  ISETP.NE.AND.EX P0, PT, RZ, UR9, PT, P0 ;  /* 0x00000009ff007c0c */ /* 0x000fe2000bf05300 */
[----:B------:R-:W-:Y:S01]  /*5920*/  IMAD.MOV.U32 R4, RZ, RZ, R16 ;  /* 0x000000ffff047224 */ /* 0x000fe200078e0010 */
[----:B0-----:R-:W-:-:S05]  /*5930*/  I2FP.F32.U32 R5, R14 ;  /* 0x0000000e00057245 */ /* 0x001fca0000201000 */
[----:B------:R-:W-:Y:S01]  /*5940*/  FMUL R20, R5, UR10 ;  /* 0x0000000a05147c20 */ /* 0x000fe20008400000 */
[----:B------:R-:W-:-:S05]  /*5950*/  IMAD.MOV.U32 R5, RZ, RZ, R17 ;  /* 0x000000ffff057224 */ /* 0x000fca00078e0011 */
[----:B--2---:R-:W-:Y:S05]  /*5960*/  @!P0 BRA `(.L_x_114) ;  /* 0x0000000000288947 */ /* 0x004fea0003800000 */
[----:B------:R-:W-:Y:S02]  /*5970*/  ULDC UR10, c[0x0][0x634] ;  /* 0x00018d00000a7ab9 */ /* 0x000fe40000000800 */
[----:B------:R-:W-:-:S05]  /*5980*/  IADD3 R5, P0, R16, UR10, RZ ;  /* 0x0000000a10057c10 */ /* 0x000fca000ff1e0ff */
[----:B------:R-:W-:-:S04]  /*5990*/  IMAD.X R13, RZ, RZ, R17, P0 ;  /* 0x000000ffff0d7224 */ /* 0x000fc800000e0611 */
[----:B------:R-:W-:-:S04]  /*59a0*/  IMAD.WIDE.U32 R6, R13, UR8, RZ ;  /* 0x000000080d067c25 */ /* 0x000fc8000f8e00ff */
[----:B------:R-:W-:-:S04]  /*59b0*/  IMAD.WIDE.U32 R6, P0, R5, UR9, R6 ;  /* 0x0000000905067c25 */ /* 0x000fc8000f800006 */
[----:B------:R-:W-:-:S04]  /*59c0*/  IMAD.WIDE.U32 R4, R5, UR8, RZ ;  /* 0x0000000805047c25 */ /* 0x000fc8000f8e00ff */
[----:B------:R-:W-:Y:S01]  /*59d0*/  IMAD.MOV.U32 R4, RZ, RZ, R7 ;  /* 0x000000ffff047224 */ /* 0x000fe200078e0007 */
[----:B------:R-:W-:Y:S01]  /*59e0*/  IADD3 RZ, P1, R5, R6, RZ ;  /* 0x0000000605ff7210 */ /* 0x000fe20007f3e0ff */
[----:B------:R-:W-:-:S04]  /*59f0*/  IMAD.X R5, RZ, RZ, RZ, P0 ;  /* 0x000000ffff057224 */ /* 0x000fc800000e06ff */
[----:B------:R-:W-:-:S08]  /*5a00*/  IMAD.WIDE.U32.X R4, R13, UR9, R4, P1 ;  /* 0x000000090d047c25 */ /* 0x000fd000088e0404 */
.L_x_114:
[--C-:B------:R-:W-:Y:S01]  /*5a10*/  SHF.R.U64 R13, R4, UR11, R5.reuse ;  /* 0x0000000b040d7c19 */ /* 0x100fe20008001205 */
[----:B------:R-:W0:Y:S01]  /*5a20*/  F2I.U32.TRUNC.NTZ R20, R20 ;  /* 0x0000001400147305 */ /* 0x000e22000020f000 */
[----:B------:R-:W-:Y:S01]  /*5a30*/  SHF.R.U32.HI R4, RZ, UR11, R5 ;  /* 0x0000000bff047c19 */ /* 0x000fe20008011605 */
[----:B------:R-:W-:Y:S01]  /*5a40*/  ULDC.64 UR8, c[0x0][0x620] ;  /* 0x0001880000087ab9 */ /* 0x000fe20000000a00 */
[----:B------:R-:W-:Y:S01]  /*5a50*/  IADD3 R7, P0, RZ, -R13, RZ ;  /* 0x8000000dff077210 */ /* 0x000fe20007f1e0ff */
[----:B------:R-:W-:Y:S01]  /*5a60*/  ULDC.64 UR10, c[0x0][0x640] ;  /* 0x00019000000a7ab9 */ /* 0x000fe20000000a00 */
[----:B------:R-:W2:Y:S03]  /*5a70*/  LDC R22, c[0x0][0x148] ;  /* 0x00005200ff167b82 */ /* 0x000ea60000000800 */
[----:B------:R-:W-:Y:S01]  /*5a80*/  IMAD.X R4, RZ, RZ, ~R4, P0 ;  /* 0x000000ffff047224 */ /* 0x000fe200000e0e04 */
[----:B------:R-:W-:-:S03]  /*5a90*/  ISETP.NE.U32.AND P0, PT, RZ, UR10, PT ;  /* 0x0000000aff007c0c */ /* 0x000fc6000bf05070 */
[----:B------:R-:W-:Y:S01]  /*5aa0*/  IMAD R6, R4, UR8, RZ ;  /* 0x0000000804067c24 */ /* 0x000fe2000f8e02ff */
[----:B------:R-:W-:Y:S01]  /*5ab0*/  ISETP.NE.AND.EX P0, PT, RZ, UR11, PT, P0 ;  /* 0x0000000bff007c0c */ /* 0x000fe2000bf05300 */
[----:B------:R-:W-:Y:S01]  /*5ac0*/  IMAD.WIDE.U32 R4, R7, UR8, R16 ;  /* 0x0000000807047c25 */ /* 0x000fe2000f8e0010 */
[----:B------:R-:W-:-:S03]  /*5ad0*/  ULDC UR8, c[0x0][0x618] ;  /* 0x0001860000087ab9 */ /* 0x000fc60000000800 */
[----:B------:R-:W-:Y:S01]  /*5ae0*/  IMAD R7, R7, UR9, R6 ;  /* 0x0000000907077c24 */ /* 0x000fe2000f8e0206 */
[----:B------:R-:W-:Y:S01]  /*5af0*/  ULDC UR9, c[0x0][0x154] ;  /* 0x0000550000097ab9 */ /* 0x000fe20000000800 */
[----:B0-----:R-:W-:Y:S02]  /*5b00*/  IMAD.MOV R6, RZ, RZ, -R20 ;  /* 0x000000ffff067224 */ /* 0x001fe400078e0a14 */
[----:B------:R-:W-:Y:S02]  /*5b10*/  IMAD.IADD R5, R5, 0x1, R7 ;  /* 0x0000000105057824 */ /* 0x000fe400078e0207 */
[----:B-1----:R-:W-:Y:S01]  /*5b20*/  IMAD R14, R15, R6, R14 ;  /* 0x000000060f0e7224 */ /* 0x002fe200078e020e */
[----:B------:R-:W-:Y:S02]  /*5b30*/  I2FP.F32.U32 R6, R11 ;  /* 0x0000000b00067245 */ /* 0x000fe40000201000 */
[--C-:B------:R-:W-:Y:S02]  /*5b40*/  SHF.R.U64 R15, R4, UR8, R5.reuse ;  /* 0x00000008040f7c19 */ /* 0x100fe40008001205 */
[----:B------:R-:W-:Y:S01]  /*5b50*/  SHF.R.U32.HI R4, RZ, UR8, R5 ;  /* 0x00000008ff047c19 */ /* 0x000fe20008011605 */
[----:B------:R-:W-:Y:S01]  /*5b60*/  FMUL R6, R6, UR9 ;  /* 0x0000000906067c20 */ /* 0x000fe20008400000 */
[----:B------:R-:W-:-:S02]  /*5b70*/  ULDC UR8, c[0x0][0x608] ;  /* 0x0001820000087ab9 */ /* 0x000fc40000000800 */
[--C-:B------:R-:W-:Y:S01]  /*5b80*/  SHF.R.U64 R21, R15, UR8, R4.reuse ;  /* 0x000000080f157c19 */ /* 0x100fe20008001204 */
[----:B------:R0:W1:Y:S01]  /*5b90*/  F2I.U32.TRUNC.NTZ R24, R6 ;  /* 0x0000000600187305 */ /* 0x000062000020f000 */
[----:B------:R-:W-:Y:S01]  /*5ba0*/  SHF.R.U32.HI R4, RZ, UR8, R4 ;  /* 0x00000008ff047c19 */ /* 0x000fe20008011604 */
[----:B------:R-:W-:-:S03]  /*5bb0*/  ULDC UR8, c[0x0][0x658] ;  /* 0x0001960000087ab9 */ /* 0x000fc60000000800 */
[--C-:B------:R-:W-:Y:S02]  /*5bc0*/  SHF.R.U64 R20, R21, UR8, R4.reuse ;  /* 0x0000000815147c19 */ /* 0x100fe40008001204 */
[----:B------:R-:W-:-:S03]  /*5bd0*/  SHF.R.U32.HI R23, RZ, UR8, R4 ;  /* 0x00000008ff177c19 */ /* 0x000fc60008011604 */
[----:B------:R-:W-:Y:S02]  /*5be0*/  IMAD.MOV.U32 R4, RZ, RZ, R20 ;  /* 0x000000ffff047224 */ /* 0x000fe400078e0014 */
[----:B------:R-:W-:Y:S01]  /*5bf0*/  IMAD.MOV.U32 R5, RZ, RZ, R23 ;  /* 0x000000ffff057224 */ /* 0x000fe200078e0017 */
[----:B0-----:R-:W-:Y:S06]  /*5c00*/  @!P0 BRA `(.L_x_115) ;  /* 0x0000000000288947 */ /* 0x001fec0003800000 */
        /* <DEDUP_REMOVED lines=10> */
.L_x_115:
[----:B------:R-:W-:Y:S01]  /*5cb0*/  ISETP.NE.AND P0, PT, R2, 0x1, PT ;  /* 0x000000010200780c */ /* 0x000fe20003f05270 */
[----:B------:R-:W-:Y:S01]  /*5cc0*/  ULDC UR8, c[0x0][0x648] ;  /* 0x0001920000087ab9 */ /* 0x000fe20000000800 */
[----:B-1----:R-:W-:Y:S01]  /*5cd0*/  IMAD.MOV R24, RZ, RZ, -R24 ;  /* 0x000000ffff187224 */ /* 0x002fe200078e0a18 */
[----:B------:R-:W-:Y:S01]  /*5ce0*/  SHF.R.U64 R4, R4, UR8, R5 ;  /* 0x0000000804047c19 */ /* 0x000fe20008001205 */
[----:B------:R-:W-:Y:S01]  /*5cf0*/  ULDC UR8, c[0x0][0x638] ;  /* 0x00018e0000087ab9 */ /* 0x000fe20000000800 */
[----:B------:R-:W-:Y:S01]  /*5d00*/  LOP3.LUT R21, R21, UR13, RZ, 0xc0, !PT ;  /* 0x0000000d15157c12 */ /* 0x000fe2000f8ec0ff */
[----:B------:R-:W-:Y:S02]  /*5d10*/  ULDC UR9, c[0x0][0x610] ;  /* 0x0001840000097ab9 */ /* 0x000fe40000000800 */
[----:B------:R-:W-:Y:S02]  /*5d20*/  IMAD.MOV R5, RZ, RZ, -R4 ;  /* 0x000000ffff057224 */ /* 0x000fe400078e0a04 */
[----:B------:R-:W-:-:S02]  /*5d30*/  IMAD R21, R4, UR5, R21 ;  /* 0x0000000504157c24 */ /* 0x000fc4000f8e0215 */
[----:B------:R-:W-:Y:S01]  /*5d40*/  IMAD R20, R5, UR8, R20 ;  /* 0x0000000805147c24 */ /* 0x000fe2000f8e0214 */
[----:B------:R-:W-:Y:S01]  /*5d50*/  ULDC UR8, c[0x0][0x600] ;  /* 0x0001800000087ab9 */ /* 0x000fe20000000800 */
[----:B--2---:R-:W-:Y:S01]  /*5d60*/  @P0 IMAD R14, R22, R24, R11 ;  /* 0x00000018160e0224 */ /* 0x004fe200078e020b */
[----:B------:R-:W-:Y:S01]  /*5d70*/  LOP3.LUT R11, R15, UR4, RZ, 0xc0, !PT ;  /* 0x000000040f0b7c12 */ /* 0x000fe2000f8ec0ff */
[----:B------:R-:W-:Y:S02]  /*5d80*/  IMAD.MOV.U32 R4, RZ, RZ, 0x1 ;  /* 0x00000001ff047424 */ /* 0x000fe400078e00ff */
[----:B------:R-:W-:Y:S02]  /*5d90*/  IMAD R14, R21, UR9, R14 ;  /* 0x00000009150e7c24 */ /* 0x000fe4000f8e020e */
[----:B------:R-:W-:-:S05]  /*5da0*/  IMAD R11, R20, UR8, R11 ;  /* 0x00000008140b7c24 */ /* 0x000fca000f8e020b */
[----:B------:R-:W-:Y:S02]  /*5db0*/  SEL R20, R11, R14, !P0 ;  /* 0x0000000e0b147207 */ /* 0x000fe40004000000 */
[----:B------:R-:W-:-:S07]  /*5dc0*/  SEL R11, R14, R11, !P0 ;  /* 0x0000000b0e0b7207 */ /* 0x000fce0004000000 */
.L_x_113:
[----:B------:R-:W-:Y:S05]  /*5dd0*/  BSYNC B1 ;  /* 0x0000000000017941 */ /* 0x000fea0003800000 */
.L_x_112:
[----:B------:R-:W-:-:S13]  /*5de0*/  LOP3.LUT P0, RZ, R4, 0xff, RZ, 0xc0, !PT ;  /* 0x000000ff04ff7812 */ /* 0x000fda000780c0ff */
[----:B------:R-:W-:Y:S05]  /*5df0*/  @P0 BRA `(.L_x_116) ;  /* 0xfffffff400380947 */ /* 0x000fea000383ffff */
[----:B------:R-:W-:Y:S05]  /*5e00*/  BSYNC B0 ;  /* 0x0000000000007941 */ /* 0x000fea0003800000 */
.L_x_105:
[----:B------:R-:W-:-:S03]  /*5e10*/  UMOV UR8, 0xffffffff ;  /* 0xffffffff00087882 */ /* 0x000fc60000000000 */
[----:B------:R-:W-:Y:S05]  /*5e20*/  BRA.DIV UR8, `(.L_x_117) ;  /* 0x0000000608c87947 */ /* 0x000fea000b800000 */
[----:B------:R-:W-:-:S13]  /*5e30*/  ELECT P6, URZ, PT ;  /* 0x00000000003f782f */ /* 0x000fda00038c0000 */
.L_x_136:
[----:B------:R-:W-:Y:S04]  /*5e40*/  BSSY B0, `(.L_x_118) ;  /* 0x0000058000007945 */ /* 0x000fe80003800000 */
[----:B------:R-:W-:Y:S05]  /*5e50*/  @!P6 BRA `(.L_x_119) ;  /* 0x000000040058e947 */ /* 0x000fea0003800000 */
[----:B------:R-:W-:-:S04]  /*5e60*/  LOP3.LUT R19, R19, 0x2, RZ, 0xfc, !PT ;  /* 0x0000000213137812 */ /* 0x000fc800078efcff */
[----:B------:R-:W-:-:S13]  /*5e70*/  ISETP.NE.AND P0, PT, R19, 0x3, PT ;  /* 0x000000031300780c */ /* 0x000fda0003f05270 */
[----:B------:R-:W-:Y:S05]  /*5e80*/  @!P0 BRA `(.L_x_120) ;  /* 0x0000000000048947 */ /* 0x000fea0003800000 */
[----:B------:R-:W-:Y:S01]  /*5e90*/  BPT.TRAP 0x1 ;  /* 0x000000040000795c */ /* 0x000fe20000300000 */
.L_x_120:
[----:B------:R-:W0:Y:S01]  /*5ea0*/  S2R R3, SR_CgaCtaId ;  /* 0x0000000000037919 */ /* 0x000e220000008800 */
[----:B------:R-:W-:-:S04]  /*5eb0*/  MOV R2, 0x400 ;  /* 0x0000040000027802 */ /* 0x000fc80000000f00 */
[----:B0-----:R-:W-:Y:S02]  /*5ec0*/  LEA R3, R3, R2, 0x18 ;  /* 0x0000000203037211 */ /* 0x001fe400078ec0ff */
[----:B------:R-:W-:-:S03]  /*5ed0*/  SHF.L.U32 R2, R0, 0x1f, RZ ;  /* 0x0000001f00027819 */ /* 0x000fc600000006ff */
[----:B------:R-:W-:-:S04]  /*5ee0*/  VIADD R3, R3, 0x48 ;  /* 0x0000004803037836 */ /* 0x000fc80000000000 */
[C---:B------:R-:W-:Y:S02]  /*5ef0*/  IMAD R7, R12.reuse, 0x8, R3 ;  /* 0x000000080c077824 */ /* 0x040fe400078e0203 */
[----:B------:R-:W-:Y:S02]  /*5f00*/  VIADD R12, R12, 0x1 ;  /* 0x000000010c0c7836 */ /* 0x000fe40000000000 */
[----:B------:R-:W0:Y:S03]  /*5f10*/  SYNCS.PHASECHK.TRANS64.TRYWAIT P0, [R7+URZ], R2 ;  /* 0x00000002070075a7 */ /* 0x000e26000800017f */
[----:B------:R-:W-:-:S04]  /*5f20*/  ISETP.NE.AND P1, PT, R12, 0x9, PT ;  /* 0x000000090c00780c */ /* 0x000fc80003f25270 */
[----:B------:R-:W-:Y:S02]  /*5f30*/  SEL R5, RZ, 0x1, P1 ;  /* 0x00000001ff057807 */ /* 0x000fe40000800000 */
[----:B------:R-:W-:Y:S02]  /*5f40*/  SEL R12, R12, RZ, P1 ;  /* 0x000000ff0c0c7207 */ /* 0x000fe40000800000 */
[----:B------:R-:W-:-:S03]  /*5f50*/  LOP3.LUT R5, R0, R5, RZ, 0x3c, !PT ;  /* 0x0000000500057212 */ /* 0x000fc600078e3cff */
[----:B------:R-:W-:Y:S01]  /*5f60*/  IMAD R9, R12, 0x8, R3 ;  /* 0x000000080c097824 */ /* 0x000fe200078e0203 */
[----:B------:R-:W-:Y:S01]  /*5f70*/  SHF.L.U32 R4, R5, 0x1f, RZ ;  /* 0x0000001f05047819 */ /* 0x000fe200000006ff */
[----:B0-----:R-:W-:Y:S06]  /*5f80*/  @!P0 BRA `(.L_x_121) ;  /* 0x0000000400908947 */ /* 0x001fec0003800000 */
.L_x_137:
[----:B------:R-:W1:Y:S01]  /*5f90*/  SYNCS.PHASECHK.TRANS64.TRYWAIT P0, [R9+URZ], R4 ;  /* 0x00000004090075a7 */ /* 0x000e62000800017f */
[----:B------:R-:W-:-:S05]  /*5fa0*/  VIADD R0, R12, 0x1 ;  /* 0x000000010c007836 */ /* 0x000fca0000000000 */
[----:B------:R-:W-:-:S04]  /*5fb0*/  ISETP.NE.AND P1, PT, R0, 0x9, PT ;  /* 0x000000090000780c */ /* 0x000fc80003f25270 */
[----:B0-----:R-:W-:Y:S02]  /*5fc0*/  SEL R2, RZ, 0x1, P1 ;  /* 0x00000001ff027807 */ /* 0x001fe40000800000 */
[----:B------:R-:W-:Y:S02]  /*5fd0*/  SEL R0, R0, RZ, P1 ;  /* 0x000000ff00007207 */ /* 0x000fe40000800000 */
[----:B------:R-:W-:-:S03]  /*5fe0*/  LOP3.LUT R7, R5, R2, RZ, 0x3c, !PT ;  /* 0x0000000205077212 */ /* 0x000fc600078e3cff */
[----:B------:R-:W-:Y:S01]  /*5ff0*/  IMAD R6, R0, 0x8, R3 ;  /* 0x0000000800067824 */ /* 0x000fe200078e0203 */
[----:B------:R-:W-:Y:S01]  /*6000*/  SHF.L.U32 R5, R7, 0x1f, RZ ;  /* 0x0000001f07057819 */ /* 0x000fe200000006ff */
[----:B-1----:R-:W-:Y:S06]  /*6010*/  @!P0 BRA `(.L_x_122) ;  /* 0x0000000400808947 */ /* 0x002fec0003800000 */
.L_x_138:
[----:B------:R-:W1:Y:S01]  /*6020*/  SYNCS.PHASECHK.TRANS64.TRYWAIT P0, [R6+URZ], R5 ;  /* 0x00000005060075a7 */ /* 0x000e62000800017f */
[----:B------:R-:W-:-:S05]  /*6030*/  VIADD R0, R0, 0x1 ;  /* 0x0000000100007836 */ /* 0x000fca0000000000 */
[----:B------:R-:W-:-:S04]  /*6040*/  ISETP.NE.AND P1, PT, R0, 0x9, PT ;  /* 0x000000090000780c */ /* 0x000fc80003f25270 */
[----:B------:R-:W-:Y:S02]  /*6050*/  SEL R2, RZ, 0x1, P1 ;  /* 0x00000001ff027807 */ /* 0x000fe40000800000 */
[----:B------:R-:W-:Y:S02]  /*6060*/  SEL R0, R0, RZ, P1 ;  /* 0x000000ff00007207 */ /* 0x000fe40000800000 */
[----:B------:R-:W-:-:S03]  /*6070*/  LOP3.LUT R7, R7, R2, RZ, 0x3c, !PT ;  /* 0x0000000207077212 */ /* 0x000fc600078e3cff */
[----:B0-----:R-:W-:Y:S01]  /*6080*/  IMAD R9, R0, 0x8, R3 ;  /* 0x0000000800097824 */ /* 0x001fe200078e0203 */
[----:B------:R-:W-:Y:S01]  /*6090*/  SHF.L.U32 R4, R7, 0x1f, RZ ;  /* 0x0000001f07047819 */ /* 0x000fe200000006ff */
[----:B-1----:R-:W-:Y:S06]  /*60a0*/  @!P0 BRA `(.L_x_123) ;  /* 0x0000000400708947 */ /* 0x002fec0003800000 */
.L_x_139:
        /* <DEDUP_REMOVED lines=9> */
.L_x_140:
        /* <DEDUP_REMOVED lines=9> */
.L_x_141:
        /* <DEDUP_REMOVED lines=9> */
.L_x_142:
        /* <DEDUP_REMOVED lines=9> */
.L_x_143:
[----:B------:R-:W1:Y:S01]  /*62f0*/  SYNCS.PHASECHK.TRANS64.TRYWAIT P0, [R9+URZ], R4 ;  /* 0x00000004090075a7 */ /* 0x000e62000800017f */
[----:B------:R-:W-:-:S05]  /*6300*/  VIADD R0, R0, 0x1 ;  /* 0x0000000100007836 */ /* 0x000fca0000000000 */
[----:B------:R-:W-:-:S04]  /*6310*/  ISETP.NE.AND P1, PT, R0, 0x9, PT ;  /* 0x000000090000780c */ /* 0x000fc80003f25270 */
[----:B------:R-:W-:Y:S02]  /*6320*/  SEL R2, RZ, 0x1, P1 ;  /* 0x00000001ff027807 */ /* 0x000fe40000800000 */
[----:B------:R-:W-:Y:S02]  /*6330*/  SEL R0, R0, RZ, P1 ;  /* 0x000000ff00007207 */ /* 0x000fe40000800000 */
[----:B------:R-:W-:Y:S01]  /*6340*/  LOP3.LUT R2, R7, R2, RZ, 0x3c, !PT ;  /* 0x0000000207027212 */ /* 0x000fe200078e3cff */
[----:B-1----:R-:W-:Y:S06]  /*6350*/  @!P0 BRA `(.L_x_128) ;  /* 0x0000000400288947 */ /* 0x002fec0003800000 */
.L_x_144:
[----:B------:R-:W-:Y:S01]  /*6360*/  IMAD R3, R0, 0x8, R3 ;  /* 0x0000000800037824 */ /* 0x000fe200078e0203 */
[----:B------:R-:W-:-:S07]  /*6370*/  SHF.L.U32 R0, R2, 0x1f, RZ ;  /* 0x0000001f02007819 */ /* 0x000fce00000006ff */
.L_x_129:
[----:B--2---:R2:W3:Y:S02]  /*6380*/  SYNCS.PHASECHK.TRANS64.TRYWAIT P0, [R3+URZ], R0 ;  /* 0x00000000030075a7 */ /* 0x0044e4000800017f */
[----:B---3--:R-:W-:Y:S05]  /*6390*/  @!P0 NANOSLEEP.SYNCS 0x989680 ;  /* 0x009896800000895d */ /* 0x008fea0003900000 */
[----:B------:R-:W3:Y:S02]  /*63a0*/  @!P0 SYNCS.PHASECHK.TRANS64 P0, [R3+URZ], R0 ;  /* 0x00000000030085a7 */ /* 0x000ee4000800007f */
[----:B---3--:R-:W-:Y:S05]  /*63b0*/  @!P0 BRA `(.L_x_129) ;  /* 0xfffffffc00f08947 */ /* 0x008fea000383ffff */
.L_x_119:
[----:B------:R-:W-:Y:S05]  /*63c0*/  BSYNC B0 ;  /* 0x0000000000007941 */ /* 0x000fea0003800000 */
.L_x_118:
[----:B------:R-:W-:Y:S05]  /*63d0*/  EXIT ;  /* 0x000000000000794d */ /* 0x000fea0003800000 */
.L_x_22:
[----:B---3--:R3:W4:Y:S02]  /*63e0*/  SYNCS.PHASECHK.TRANS64.TRYWAIT P1, [R3+URZ], R0 ;  /* 0x00000000030075a7 */ /* 0x008724000802017f */
[----:B----4-:R-:W-:Y:S05]  /*63f0*/  @!P1 NANOSLEEP.SYNCS 0x989680 ;  /* 0x009896800000995d */ /* 0x010fea0003900000 */
[----:B------:R-:W4:Y:S02]  /*6400*/  @!P1 SYNCS.PHASECHK.TRANS64 P1, [R3+URZ], R0 ;  /* 0x00000000030095a7 */ /* 0x000f24000802007f */
[----:B----4-:R-:W-:Y:S05]  /*6410*/  @!P1 BRA `(.L_x_22) ;  /* 0xfffffffc00f09947 */ /* 0x010fea000383ffff */
[----:B------:R-:W-:Y:S05]  /*6420*/  BRA `(.L_x_21) ;  /* 0xffffffb0006c7947 */ /* 0x000fea000383ffff */
.L_x_27:
[----:B-1----:R1:W2:Y:S02]  /*6430*/  SYNCS.PHASECHK.TRANS64.TRYWAIT P1, [R5+URZ], R4 ;  /* 0x00000004050075a7 */ /* 0x0022a4000802017f */
[----:B--2---:R-:W-:Y:S05]  /*6440*/  @!P1 NANOSLEEP.SYNCS 0x989680 ;  /* 0x009896800000995d */ /* 0x004fea0003900000 */
[----:B------:R-:W2:Y:S02]  /*6450*/  @!P1 SYNCS.PHASECHK.TRANS64 P1, [R5+URZ], R4 ;  /* 0x00000004050095a7 */ /* 0x000ea4000802007f */
[----:B--2---:R-:W-:Y:S05]  /*6460*/  @!P1 BRA `(.L_x_27) ;  /* 0xfffffffc00f09947 */ /* 0x004fea000383ffff */
[----:B------:R-:W-:Y:S05]  /*6470*/  BRA `(.L_x_26) ;  /* 0xffffffb4005c7947 */ /* 0x000fea000383ffff */
.L_x_106:
[----:B------:R-:W-:Y:S01]  /*6480*/  BSSY B1, `(.L_x_130) ;  /* 0x0000006000017945 */ /* 0x000fe20003800000 */
[----:B------:R-:W-:-:S07]  /*6490*/  IMAD.MOV.U32 R15, RZ, RZ, -0x1 ;  /* 0xffffffffff0f7424 */ /* 0x000fce00078e00ff */
[----:B------:R-:W-:Y:S05]  /*64a0*/  WARPSYNC.COLLECTIVE R15, `(.L_x_131) ;  /* 0x000000000f0c7348 */ /* 0x000fea0003c00000 */
[----:B------:R-:W-:Y:S02]  /*64b0*/  ELECT P6, UR62, PT ;  /* 0x00000000003e782f */ /* 0x000fe400038c0000 */
[----:B------:R-:W-:Y:S01]  /*64c0*/  MOV R14, UR62 ;  /* 0x0000003e000e7c02 */ /* 0x000fe20008000f00 */
[----:B------:R-:W-:Y:S10]  /*64d0*/  ENDCOLLECTIVE ;  /* 0x000000000000791b */ /* 0x000ff40003800000 */
.L_x_131:
[----:B------:R-:W-:Y:S05]  /*64e0*/  BSYNC B1 ;  /* 0x0000000000017941 */ /* 0x000fea0003800000 */
.L_x_130:
[----:B------:R-:W-:Y:S05]  /*64f0*/  BRA `(.L_x_132) ;  /* 0xffffffec00847947 */ /* 0x000fea000383ffff */
.L_x_109:
[----:B0-----:R0:W1:Y:S02]  /*6500*/  SYNCS.PHASECHK.TRANS64.TRYWAIT P0, [R14+URZ+0x48], R7 ;  /* 0x000048070e0075a7 */ /* 0x001064000800017f */
[----:B-1----:R-:W-:Y:S05]  /*6510*/  @!P0 NANOSLEEP.SYNCS 0x989680 ;  /* 0x009896800000895d */ /* 0x002fea0003900000 */
[----:B------:R-:W1:Y:S02]  /*6520*/  @!P0 SYNCS.PHASECHK.TRANS64 P0, [R14+URZ+0x48], R7 ;  /* 0x000048070e0085a7 */ /* 0x000e64000800007f */
[----:B-1----:R-:W-:Y:S05]  /*6530*/  @!P0 BRA `(.L_x_109) ;  /* 0xfffffffc00f08947 */ /* 0x002fea000383ffff */
[----:B------:R-:W-:Y:S05]  /*6540*/  BRA `(.L_x_133) ;  /* 0xffffffec00c07947 */ /* 0x000fea000383ffff */
.L_x_117:
[----:B------:R-:W-:Y:S01]  /*6550*/  BSSY B0, `(.L_x_134) ;  /* 0x0000006000007945 */ /* 0x000fe20003800000 */
[----:B------:R-:W-:-:S07]  /*6560*/  IMAD.MOV.U32 R15, RZ, RZ, -0x1 ;  /* 0xffffffffff0f7424 */ /* 0x000fce00078e00ff */
[----:B------:R-:W-:Y:S05]  /*6570*/  WARPSYNC.COLLECTIVE R15, `(.L_x_135) ;  /* 0x000000000f0c7348 */ /* 0x000fea0003c00000 */
[----:B------:R-:W-:Y:S02]  /*6580*/  ELECT P6, UR62, PT ;  /* 0x00000000003e782f */ /* 0x000fe400038c0000 */
[----:B------:R-:W-:Y:S01]  /*6590*/  MOV R14, UR62 ;  /* 0x0000003e000e7c02 */ /* 0x000fe20008000f00 */
[----:B------:R-:W-:Y:S10]  /*65a0*/  ENDCOLLECTIVE ;  /* 0x000000000000791b */ /* 0x000ff40003800000 */
.L_x_135:
[----:B------:R-:W-:Y:S05]  /*65b0*/  BSYNC B0 ;  /* 0x0000000000007941 */ /* 0x000fea0003800000 */
.L_x_134:
[----:B------:R-:W-:Y:S05]  /*65c0*/  BRA `(.L_x_136) ;  /* 0xfffffff8001c7947 */ /* 0x000fea000383ffff */
.L_x_121:
[----:B0-----:R0:W1:Y:S02]  /*65d0*/  SYNCS.PHASECHK.TRANS64.TRYWAIT P0, [R7+URZ], R2 ;  /* 0x00000002070075a7 */ /* 0x001064000800017f */
[----:B-1----:R-:W-:Y:S05]  /*65e0*/  @!P0 NANOSLEEP.SYNCS 0x989680 ;  /* 0x009896800000895d */ /* 0x002fea0003900000 */
[----:B------:R-:W1:Y:S02]  /*65f0*/  @!P0 SYNCS.PHASECHK.TRANS64 P0, [R7+URZ], R2 ;  /* 0x00000002070085a7 */ /* 0x000e64000800007f */
[----:B-1----:R-:W-:Y:S05]  /*6600*/  @!P0 BRA `(.L_x_121) ;  /* 0xfffffffc00f08947 */ /* 0x002fea000383ffff */
[----:B------:R-:W-:Y:S05]  /*6610*/  BRA `(.L_x_137) ;  /* 0xfffffff8005c7947 */ /* 0x000fea000383ffff */
.L_x_122:
[----:B0-----:R0:W1:Y:S02]  /*6620*/  SYNCS.PHASECHK.TRANS64.TRYWAIT P0, [R9+URZ], R4 ;  /* 0x00000004090075a7 */ /* 0x001064000800017f */
[----:B-1----:R-:W-:Y:S05]  /*6630*/  @!P0 NANOSLEEP.SYNCS 0x989680 ;  /* 0x009896800000895d */ /* 0x002fea0003900000 */
[----:B------:R-:W1:Y:S02]  /*6640*/  @!P0 SYNCS.PHASECHK.TRANS64 P0, [R9+URZ], R4 ;  /* 0x00000004090085a7 */ /* 0x000e64000800007f */
[----:B-1----:R-:W-:Y:S05]  /*6650*/  @!P0 BRA `(.L_x_122) ;  /* 0xfffffffc00f08947 */ /* 0x002fea000383ffff */
[----:B------:R-:W-:Y:S05]  /*6660*/  BRA `(.L_x_138) ;  /* 0xfffffff8006c7947 */ /* 0x000fea000383ffff */
.L_x_123:
[----:B0-----:R0:W1:Y:S02]  /*6670*/  SYNCS.PHASECHK.TRANS64.TRYWAIT P0, [R6+URZ], R5 ;  /* 0x00000005060075a7 */ /* 0x001064000800017f */
[----:B-1----:R-:W-:Y:S05]  /*6680*/  @!P0 NANOSLEEP.SYNCS 0x989680 ;  /* 0x009896800000895d */ /* 0x002fea0003900000 */
[----:B------:R-:W1:Y:S02]  /*6690*/  @!P0 SYNCS.PHASECHK.TRANS64 P0, [R6+URZ], R5 ;  /* 0x00000005060085a7 */ /* 0x000e64000800007f */
[----:B-1----:R-:W-:Y:S05]  /*66a0*/  @!P0 BRA `(.L_x_123) ;  /* 0xfffffffc00f08947 */ /* 0x002fea000383ffff */
[----:B------:R-:W-:Y:S05]  /*66b0*/  BRA `(.L_x_139) ;  /* 0xfffffff8007c7947 */ /* 0x000fea000383ffff */
.L_x_124:
[----:B0-----:R0:W1:Y:S02]  /*66c0*/  SYNCS.PHASECHK.TRANS64.TRYWAIT P0, [R9+URZ], R4 ;  /* 0x00000004090075a7 */ /* 0x001064000800017f */
[----:B-1----:R-:W-:Y:S05]  /*66d0*/  @!P0 NANOSLEEP.SYNCS 0x989680 ;  /* 0x009896800000895d */ /* 0x002fea0003900000 */
[----:B------:R-:W1:Y:S02]  /*66e0*/  @!P0 SYNCS.PHASECHK.TRANS64 P0, [R9+URZ], R4 ;  /* 0x00000004090085a7 */ /* 0x000e64000800007f */
[----:B-1----:R-:W-:Y:S05]  /*66f0*/  @!P0 BRA `(.L_x_124) ;  /* 0xfffffffc00f08947 */ /* 0x002fea000383ffff */
[----:B------:R-:W-:Y:S05]  /*6700*/  BRA `(.L_x_140) ;  /* 0xfffffff8008c7947 */ /* 0x000fea000383ffff */
.L_x_125:
[----:B0-----:R0:W1:Y:S02]  /*6710*/  SYNCS.PHASECHK.TRANS64.TRYWAIT P0, [R6+URZ], R5 ;  /* 0x00000005060075a7 */ /* 0x001064000800017f */
[----:B-1----:R-:W-:Y:S05]  /*6720*/  @!P0 NANOSLEEP.SYNCS 0x989680 ;  /* 0x009896800000895d */ /* 0x002fea0003900000 */
[----:B------:R-:W1:Y:S02]  /*6730*/  @!P0 SYNCS.PHASECHK.TRANS64 P0, [R6+URZ], R5 ;  /* 0x00000005060085a7 */ /* 0x000e64000800007f */
[----:B-1----:R-:W-:Y:S05]  /*6740*/  @!P0 BRA `(.L_x_125) ;  /* 0xfffffffc00f08947 */ /* 0x002fea000383ffff */
[----:B------:R-:W-:Y:S05]  /*6750*/  BRA `(.L_x_141) ;  /* 0xfffffff8009c7947 */ /* 0x000fea000383ffff */
.L_x_126:
[----:B0-----:R0:W1:Y:S02]  /*6760*/  SYNCS.PHASECHK.TRANS64.TRYWAIT P0, [R9+URZ], R4 ;  /* 0x00000004090075a7 */ /* 0x001064000800017f */
[----:B-1----:R-:W-:Y:S05]  /*6770*/  @!P0 NANOSLEEP.SYNCS 0x989680 ;  /* 0x009896800000895d */ /* 0x002fea0003900000 */
[----:B------:R-:W1:Y:S02]  /*6780*/  @!P0 SYNCS.PHASECHK.TRANS64 P0, [R9+URZ], R4 ;  /* 0x00000004090085a7 */ /* 0x000e64000800007f */
[----:B-1----:R-:W-:Y:S05]  /*6790*/  @!P0 BRA `(.L_x_126) ;  /* 0xfffffffc00f08947 */ /* 0x002fea000383ffff */
[----:B------:R-:W-:Y:S05]  /*67a0*/  BRA `(.L_x_142) ;  /* 0xfffffff800ac7947 */ /* 0x000fea000383ffff */
.L_x_127:
[----:B0-----:R0:W1:Y:S02]  /*67b0*/  SYNCS.PHASECHK.TRANS64.TRYWAIT P0, [R6+URZ], R5 ;  /* 0x00000005060075a7 */ /* 0x001064000800017f */
[----:B-1----:R-:W-:Y:S05]  /*67c0*/  @!P0 NANOSLEEP.SYNCS 0x989680 ;  /* 0x009896800000895d */ /* 0x002fea0003900000 */
[----:B------:R-:W1:Y:S02]  /*67d0*/  @!P0 SYNCS.PHASECHK.TRANS64 P0, [R6+URZ], R5 ;  /* 0x00000005060085a7 */ /* 0x000e64000800007f */
[----:B-1----:R-:W-:Y:S05]  /*67e0*/  @!P0 BRA `(.L_x_127) ;  /* 0xfffffffc00f08947 */ /* 0x002fea000383ffff */
[----:B------:R-:W-:Y:S05]  /*67f0*/  BRA `(.L_x_143) ;  /* 0xfffffff800bc7947 */ /* 0x000fea000383ffff */
.L_x_128:
[----:B-1----:R1:W2:Y:S02]  /*6800*/  SYNCS.PHASECHK.TRANS64.TRYWAIT P0, [R9+URZ], R4 ;  /* 0x00000004090075a7 */ /* 0x0022a4000800017f */
[----:B--2---:R-:W-:Y:S05]  /*6810*/  @!P0 NANOSLEEP.SYNCS 0x989680 ;  /* 0x009896800000895d */ /* 0x004fea0003900000 */
[----:B------:R-:W2:Y:S02]  /*6820*/  @!P0 SYNCS.PHASECHK.TRANS64 P0, [R9+URZ], R4 ;  /* 0x00000004090085a7 */ /* 0x000ea4000800007f */
[----:B--2---:R-:W-:Y:S05]  /*6830*/  @!P0 BRA `(.L_x_128) ;  /* 0xfffffffc00f08947 */ /* 0x004fea000383ffff */
[----:B------:R-:W-:Y:S05]  /*6840*/  BRA `(.L_x_144) ;  /* 0xfffffff800c47947 */ /* 0x000fea000383ffff */
.L_x_145:
[----:B------:R-:W-:-:S00]  /*6850*/  BRA `(.L_x_145) ;  /* 0xfffffffc00fc7947 */ /* 0x000fc0000383ffff */
[----:B------:R-:W-:-:S00]  /*6860*/  NOP ;  /* 0x0000000000007918 */ /* 0x000fc00000000000 */
        /* <DEDUP_REMOVED lines=9> */
.L_x_146:


//--------------------- .nv.global.init           --------------------------
	.section	.nv.global.init,"aw",@progbits
.nv.global.init:
	.type		$str$22,@object
	.size		$str$22,($str$23 - $str$22)
$str$22:
        /*0000*/ 	.byte	0x6b, 0x5f, 0x74, 0x69, 0x6c, 0x65, 0x5f, 0x63, 0x6f, 0x75, 0x6e, 0x74, 0x20, 0x3e, 0x3d, 0x20
        /*0010*/ 	.byte	0x31, 0x00
	.type		$str$23,@object
	.size		$str$23,(__unnamed_1 - $str$23)
$str$23:
        /*0012*/ 	.byte	0x2f, 0x74, 0x6d, 0x70, 0x2f, 0x63, 0x75, 0x74, 0x6c, 0x61, 0x73, 0x73, 0x5f, 0x73, 0x77, 0x65
        /*0022*/ 	.byte	0x65, 0x70, 0x5f, 0x73, 0x72, 0x63, 0x2f, 0x69, 0x6e, 0x63, 0x6c, 0x75, 0x64, 0x65, 0x2f, 0x63
        /*0032*/ 	.byte	0x75, 0x74, 0x6c, 0x61, 0x73, 0x73, 0x2f, 0x67, 0x65, 0x6d, 0x6d, 0x2f, 0x63, 0x6f, 0x6c, 0x6c
        /*0042*/ 	.byte	0x65, 0x63, 0x74, 0x69, 0x76, 0x65, 0x2f, 0x73, 0x6d, 0x39, 0x30, 0x5f, 0x6d, 0x6d, 0x61, 0x5f
        /*0052*/ 	.byte	0x74, 0x6d, 0x61, 0x5f, 0x67, 0x6d, 0x6d, 0x61, 0x5f, 0x73, 0x73, 0x5f, 0x77, 0x61, 0x72, 0x70
        /*0062*/ 	.byte	0x73, 0x70, 0x65, 0x63, 0x69, 0x61, 0x6c, 0x69, 0x7a, 0x65, 0x64, 0x2e, 0x68, 0x70, 0x70, 0x00
	.type		__unnamed_1,@object
	.size		__unnamed_1,(.L_0 - __unnamed_1)
__unnamed_1:
        /*0072*/ 	.byte	0x76, 0x6f, 0x69, 0x64, 0x20, 0x63, 0x75, 0x74, 0x6c, 0x61, 0x73, 0x73, 0x3a, 0x3a, 0x67, 0x65
        /* <DEDUP_REMOVED lines=180> */
        /*0bc2*/ 	.byte	0x3a, 0x3a, 0x69, 0x64, 0x65, 0x6e, 0x74, 0x69, 0x74, 0x79, 0x5d, 0x00
.L_0:


//--------------------- .nv.shared._ZN7cutlass13device_kernelINS_4gemm6kernel13GemmUniversalIN4cute5tupleIJiiiiEEENS1_10collective13CollectiveMmaINS1_34MainloopSm90TmaGmmaWarpSpecializedILi9ENS5_IJNS4_1CILi2EEENSA_ILi4EEENSA_ILi1EEEEEENS1_35KernelTmaWarpSpecializedCooperativeEEENS5_IJNSA_ILi128EEENSA_ILi64EEESI_EEENS_6half_tENS5_IJlSD_lEEESK_SL_NS4_8TiledMMAINS4_8MMA_AtomIJNS4_4SM904GMMA25MMA_64x64x16_F32F16F16_SSILNSP_5MajorE0ELSR_0ELNSP_7ScaleInE1ELSS_1EEEEEENS4_6LayoutINS5_IJSB_SD_SD_EEENS5_IJSD_NSA_ILi0EEESX_EEEEENS5_IJNS4_10UnderscoreES10_S10_EEEEENS4_23SM90_TMA_LOAD_MULTICASTENS4_14ComposedLayoutINS4_7SwizzleILi3ELi4ELi3EEENS4_18smem_ptr_flag_bitsILi16EEENSV_INS5_IJNSA_ILi8EEESI_EEENS5_IJSI_SD_EEEEEEEvNS4_8identityES13_S1D_vS1E_EENS_8epilogue10collective6detail29Sm90TmaWarpSpecializedAdapterINS1H_15DefaultEpilogueISK_SL_SL_NS1G_6thread17LinearCombinationISK_Li1EffLNS1L_9ScaleType4KindE0ELNS_15FloatRoundStyleE2ESK_EENS1_15EpilogueDefaultEEEEEvvEEEEvNT_6ParamsE --------------------------
	.section	.nv.shared._ZN7cutlass13device_kernelINS_4gemm6kernel13GemmUniversalIN4cute5tupleIJiiiiEEENS1_10collective13CollectiveMmaINS1_34MainloopSm90TmaGmmaWarpSpecializedILi9ENS5_IJNS4_1CILi2EEENSA_ILi4EEENSA_ILi1EEEEEENS1_35KernelTmaWarpSpecializedCooperativeEEENS5_IJNSA_ILi128EEENSA_ILi64EEESI_EEENS_6half_tENS5_IJlSD_lEEESK_SL_NS4_8TiledMMAINS4_8MMA_AtomIJNS4_4SM904GMMA25MMA_64x64x16_F32F16F16_SSILNSP_5MajorE0ELSR_0ELNSP_7ScaleInE1ELSS_1EEEEEENS4_6LayoutINS5_IJSB_SD_SD_EEENS5_IJSD_NSA_ILi0EEESX_EEEEENS5_IJNS4_10UnderscoreES10_S10_EEEEENS4_23SM90_TMA_LOAD_MULTICASTENS4_14ComposedLayoutINS4_7SwizzleILi3ELi4ELi3EEENS4_18smem_ptr_flag_bitsILi16EEENSV_INS5_IJNSA_ILi8EEESI_EEENS5_IJSI_SD_EEEEEEEvNS4_8identityES13_S1D_vS1E_EENS_8epilogue10collective6detail29Sm90TmaWarpSpecializedAdapterINS1H_15DefaultEpilogueISK_SL_SL_NS1G_6thread17LinearCombinationISK_Li1EffLNS1L_9ScaleType4KindE0ELNS_15FloatRoundStyleE2ESK_EENS1_15EpilogueDefaultEEEEEvvEEEEvNT_6ParamsE,"aw",@nobits
	.sectionflags	@""
	.align	16
	.zero		1024


//--------------------- .nv.shared.reserved.0     --------------------------
	.section	.nv.shared.reserved.0,"aw",@nobits
	.weak		__nv_reservedSMEM_offset_0_alias
	.size		__nv_reservedSMEM_offset_0_alias, 0, 0
	.other		__nv_reservedSMEM_offset_0_alias,@"STO_CUDA_RESERVED_SHARED STV_DEFAULT"
__nv_reservedSMEM_offset_0_alias:
	.zero		0


//--------------------- .nv.global                --------------------------
	.section	.nv.global,"aw",@nobits
.nv.global:
	.type		_ZN40_INTERNAL_d1fe49c5_4_k_cu_0a79462f_295284cute1_E,@object
	.size		_ZN40_INTERNAL_d1fe49c5_4_k_cu_0a79462f_295284cute1_E,(_ZN40_INTERNAL_d1fe49c5_4_k_cu_0a79462f_295284cuda3std3__45__cpo6cbeginE - _ZN40_INTERNAL_d1fe49c5_4_k_cu_0a79462f_295284cute1_E)
_ZN40_INTERNAL_d1fe49c5_4_k_cu_0a79462f_295284cute1_E:
	.zero		1
	.type		_ZN40_INTERNAL_d1fe49c5_4_k_cu_0a79462f_295284cuda3std3__45__cpo6cbeginE,@object
	.size		_ZN40_INTERNAL_d1fe49c5_4_k_cu_0a79462f_295284cuda3std3__45__cpo6cbeginE,(_ZN40_INTERNAL_d1fe49c5_4_k_cu_0a79462f_295284cuda3std3__48in_placeE - _ZN40_INTERNAL_d1fe49c5_4_k_cu_0a79462f_295284cuda3std3__45__cpo6cbeginE)
_ZN40_INTERNAL_d1fe49c5_4_k_cu_0a79462f_295284cuda3std3__45__cpo6cbeginE:
	.zero		1
	.type		_ZN40_INTERNAL_d1fe49c5_4_k_cu_0a79462f_295284cuda3std3__48in_placeE,@object
	.size		_ZN40_INTERNAL_d1fe49c5_4_k_cu_0a79462f_295284cuda3std3__48in_placeE,(_ZN40_INTERNAL_d1fe49c5_4_k_cu_0a79462f_295284cuda3std6ranges3__45__cpo9iter_moveE - _ZN40_INTERNAL_d1fe49c5_4_k_cu_0a79462f_295284cuda3std3__48in_placeE)
_ZN40_INTERNAL_d1fe49c5_4_k_cu_0a79462f_295284cuda3std3__48in_placeE:
	.zero		1
	.type		_ZN40_INTERNAL_d1fe49c5_4_k_cu_0a79462f_295284cuda3std6ranges3__45__cpo9iter_moveE,@object
	.size		_ZN40_INTERNAL_d1fe49c5_4_k_cu_0a79462f_295284cuda3std6ranges3__45__cpo9iter_moveE,(_ZN40_INTERNAL_d1fe49c5_4_k_cu_0a79462f_295284cuda3std3__45__cpo5beginE - _ZN40_INTERNAL_d1fe49c5_4_k_cu_0a79462f_295284cuda3std6ranges3__45__cpo9iter_moveE)
_ZN40_INTERNAL_d1fe49c5_4_k_cu_0a79462f_295284cuda3std6ranges3__45__cpo9iter_moveE:
	.zero		1
	.type		_ZN40_INTERNAL_d1fe49c5_4_k_cu_0a79462f_295284cuda3std3__45__cpo5beginE,@object
	.size		_ZN40_INTERNAL_d1fe49c5_4_k_cu_0a79462f_295284cuda3std3__45__cpo5beginE,(_ZN40_INTERNAL_d1fe49c5_4_k_cu_0a79462f_295284cuda3std3__442_GLOBAL__N__d1fe49c5_4_k_cu_0a79462f_295286ignoreE - _ZN40_INTERNAL_d1fe49c5_4_k_cu_0a79462f_295284cuda3std3__45__cpo5beginE)
_ZN40_INTERNAL_d1fe49c5_4_k_cu_0a79462f_295284cuda3std3__45__cpo5beginE:
	.zero		1
	.type		_ZN40_INTERNAL_d1fe49c5_4_k_cu_0a79462f_295284cuda3std3__442_GLOBAL__N__d1fe49c5_4_k_cu_0a79462f_295286ignoreE,@object
	.size		_ZN40_INTERNAL_d1fe49c5_4_k_cu_0a79462f_295284cuda3std3__442_GLOBAL__N__d1fe49c5_4_k_cu_0a79462f_295286ignoreE,(_ZN40_INTERNAL_d1fe49c5_4_k_cu_0a79462f_295284cute7productE - _ZN40_INTERNAL_d1fe49c5_4_k_cu_0a79462f_295284cuda3std3__442_GLOBAL__N__d1fe49c5_4_k_cu_0a79462f_295286ignoreE)
_ZN40_INTERNAL_d1fe49c5_4_k_cu_0a79462f_295284cuda3std3__442_GLOBAL__N__d1fe49c5_4_k_cu_0a79462f_295286ignoreE:
	.zero		1
	.type		_ZN40_INTERNAL_d1fe49c5_4_k_cu_0a79462f_295284cute7productE,@object
	.size		_ZN40_INTERNAL_d1fe49c5_4_k_cu_0a79462f_295284cute7productE,(_ZN40_INTERNAL_d1fe49c5_4_k_cu_0a79462f_295284cuda3std3__45__cpo3endE - _ZN40_INTERNAL_d1fe49c5_4_k_cu_0a79462f_295284cute7productE)
_ZN40_INTERNAL_d1fe49c5_4_k_cu_0a79462f_295284cute7productE:
	.zero		1
	.type		_ZN40_INTERNAL_d1fe49c5_4_k_cu_0a79462f_295284cuda3std3__45__cpo3endE,@object
	.size		_ZN40_INTERNAL_d1fe49c5_4_k_cu_0a79462f_295284cuda3std3__45__cpo3endE,(_ZN40_INTERNAL_d1fe49c5_4_k_cu_0a79462f_295284cuda3std3__419piecewise_constructE - _ZN40_INTERNAL_d1fe49c5_4_k_cu_0a79462f_295284cuda3std3__45__cpo3endE)
_ZN40_INTERNAL_d1fe49c5_4_k_cu_0a79462f_295284cuda3std3__45__cpo3endE:
	.zero		1
	.type		_ZN40_INTERNAL_d1fe49c5_4_k_cu_0a79462f_295284cuda3std3__419piecewise_constructE,@object
	.size		_ZN40_INTERNAL_d1fe49c5_4_k_cu_0a79462f_295284cuda3std3__419piecewise_constructE,(_ZN40_INTERNAL_d1fe49c5_4_k_cu_0a79462f_295284cuda3std3__45__cpo4cendE - _ZN40_INTERNAL_d1fe49c5_4_k_cu_0a79462f_295284cuda3std3__419piecewise_constructE)
_ZN40_INTERNAL_d1fe49c5_4_k_cu_0a79462f_295284cuda3std3__419piecewise_constructE:
	.zero		1
	.type		_ZN40_INTERNAL_d1fe49c5_4_k_cu_0a79462f_295284cuda3std3__45__cpo4cendE,@object
	.size		_ZN40_INTERNAL_d1fe49c5_4_k_cu_0a79462f_295284cuda3std3__45__cpo4cendE,(_ZN40_INTERNAL_d1fe49c5_4_k_cu_0a79462f_295284cuda3std6ranges3__45__cpo4swapE - _ZN40_INTERNAL_d1fe49c5_4_k_cu_0a79462f_295284cuda3std3__45__cpo4cendE)
_ZN40_INTERNAL_d1fe49c5_4_k_cu_0a79462f_295284cuda3std3__45__cpo4cendE:
	.zero		1
	.type		_ZN40_INTERNAL_d1fe49c5_4_k_cu_0a79462f_295284cuda3std6ranges3__45__cpo4swapE,@object
	.size		_ZN40_INTERNAL_d1fe49c5_4_k_cu_0a79462f_295284cuda3std6ranges3__45__cpo4swapE,(.L_8 - _ZN40_INTERNAL_d1fe49c5_4_k_cu_0a79462f_295284cuda3std6ranges3__45__cpo4swapE)
_ZN40_INTERNAL_d1fe49c5_4_k_cu_0a79462f_295284cuda3std6ranges3__45__cpo4swapE:
	.zero		1
.L_8:


//--------------------- .nv.constant0._ZN7cutlass13device_kernelINS_4gemm6kernel13GemmUniversalIN4cute5tupleIJiiiiEEENS1_10collective13CollectiveMmaINS1_34MainloopSm90TmaGmmaWarpSpecializedILi9ENS5_IJNS4_1CILi2EEENSA_ILi4EEENSA_ILi1EEEEEENS1_35KernelTmaWarpSpecializedCooperativeEEENS5_IJNSA_ILi128EEENSA_ILi64EEESI_EEENS_6half_tENS5_IJlSD_lEEESK_SL_NS4_8TiledMMAINS4_8MMA_AtomIJNS4_4SM904GMMA25MMA_64x64x16_F32F16F16_SSILNSP_5MajorE0ELSR_0ELNSP_7ScaleInE1ELSS_1EEEEEENS4_6LayoutINS5_IJSB_SD_SD_EEENS5_IJSD_NSA_ILi0EEESX_EEEEENS5_IJNS4_10UnderscoreES10_S10_EEEEENS4_23SM90_TMA_LOAD_MULTICASTENS4_14ComposedLayoutINS4_7SwizzleILi3ELi4ELi3EEENS4_18smem_ptr_flag_bitsILi16EEENSV_INS5_IJNSA_ILi8EEESI_EEENS5_IJSI_SD_EEEEEEEvNS4_8identityES13_S1D_vS1E_EENS_8epilogue10collective6detail29Sm90TmaWarpSpecializedAdapterINS1H_15DefaultEpilogueISK_SL_SL_NS1G_6thread17LinearCombinationISK_Li1EffLNS1L_9ScaleType4KindE0ELNS_15FloatRoundStyleE2ESK_EENS1_15EpilogueDefaultEEEEEvvEEEEvNT_6ParamsE --------------------------
	.section	.nv.constant0._ZN7cutlass13device_kernelINS_4gemm6kernel13GemmUniversalIN4cute5tupleIJiiiiEEENS1_10collective13CollectiveMmaINS1_34MainloopSm90TmaGmmaWarpSpecializedILi9ENS5_IJNS4_1CILi2EEENSA_ILi4EEENSA_ILi1EEEEEENS1_35KernelTmaWarpSpecializedCooperativeEEENS5_IJNSA_ILi128EEENSA_ILi64EEESI_EEENS_6half_tENS5_IJlSD_lEEESK_SL_NS4_8TiledMMAINS4_8MMA_AtomIJNS4_4SM904GMMA25MMA_64x64x16_F32F16F16_SSILNSP_5MajorE0ELSR_0ELNSP_7ScaleInE1ELSS_1EEEEEENS4_6LayoutINS5_IJSB_SD_SD_EEENS5_IJSD_NSA_ILi0EEESX_EEEEENS5_IJNS4_10UnderscoreES10_S10_EEEEENS4_23SM90_TMA_LOAD_MULTICASTENS4_14ComposedLayoutINS4_7SwizzleILi3ELi4ELi3EEENS4_18smem_ptr_flag_bitsILi16EEENSV_INS5_IJNSA_ILi8EEESI_EEENS5_IJSI_SD_EEEEEEEvNS4_8identityES13_S1D_vS1E_EENS_8epilogue10collective6detail29Sm90TmaWarpSpecializedAdapterINS1H_15DefaultEpilogueISK_SL_SL_NS1G_6thread17LinearCombinationISK_Li1EffLNS1L_9ScaleType4KindE0ELNS_15FloatRoundStyleE2ESK_EENS1_15EpilogueDefaultEEEEEvvEEEEvNT_6ParamsE,"a",@progbits
	.sectionflags	@""
	.align	4
.nv.constant0._ZN7cutlass13device_kernelINS_4gemm6kernel13GemmUniversalIN4cute5tupleIJiiiiEEENS1_10collective13CollectiveMmaINS1_34MainloopSm90TmaGmmaWarpSpecializedILi9ENS5_IJNS4_1CILi2EEENSA_ILi4EEENSA_ILi1EEEEEENS1_35KernelTmaWarpSpecializedCooperativeEEENS5_IJNSA_ILi128EEENSA_ILi64EEESI_EEENS_6half_tENS5_IJlSD_lEEESK_SL_NS4_8TiledMMAINS4_8MMA_AtomIJNS4_4SM904GMMA25MMA_64x64x16_F32F16F16_SSILNSP_5MajorE0ELSR_0ELNSP_7ScaleInE1ELSS_1EEEEEENS4_6LayoutINS5_IJSB_SD_SD_EEENS5_IJSD_NSA_ILi0EEESX_EEEEENS5_IJNS4_10UnderscoreES10_S10_EEEEENS4_23SM90_TMA_LOAD_MULTICASTENS4_14ComposedLayoutINS4_7SwizzleILi3ELi4ELi3EEENS4_18smem_ptr_flag_bitsILi16EEENSV_INS5_IJNSA_ILi8EEESI_EEENS5_IJSI_SD_EEEEEEEvNS4_8identityES13_S1D_vS1E_EENS_8epilogue10collective6detail29Sm90TmaWarpSpecializedAdapterINS1H_15DefaultEpilogueISK_SL_SL_NS1G_6thread17LinearCombinationISK_Li1EffLNS1L_9ScaleType4KindE0ELNS_15FloatRoundStyleE2ESK_EENS1_15EpilogueDefaultEEEEEvvEEEEvNT_6ParamsE:
	.zero		1664


//--------------------- SYMBOLS --------------------------

	.type		.nv.reservedSmem.offset0,@object
	.size		.nv.reservedSmem.offset0,0x4
	.type		__assertfail,@function
